//
// Generated by NVIDIA NVVM Compiler
//
// Compiler Build ID: CL-36424714
// Cuda compilation tools, release 13.0, V13.0.88
// Based on NVVM 20.0.0
//

.version 9.0
.target sm_100
.address_size 64

	// .globl	_Z14ft_sgemm_largeiiiPfS_S_ff
// _ZZ14ft_sgemm_largeiiiPfS_S_ffE3sAB has been demoted

.visible .entry _Z14ft_sgemm_largeiiiPfS_S_ff(
	.param .u32 _Z14ft_sgemm_largeiiiPfS_S_ff_param_0,
	.param .u32 _Z14ft_sgemm_largeiiiPfS_S_ff_param_1,
	.param .u32 _Z14ft_sgemm_largeiiiPfS_S_ff_param_2,
	.param .u64 .ptr .align 1 _Z14ft_sgemm_largeiiiPfS_S_ff_param_3,
	.param .u64 .ptr .align 1 _Z14ft_sgemm_largeiiiPfS_S_ff_param_4,
	.param .u64 .ptr .align 1 _Z14ft_sgemm_largeiiiPfS_S_ff_param_5,
	.param .f32 _Z14ft_sgemm_largeiiiPfS_S_ff_param_6,
	.param .f32 _Z14ft_sgemm_largeiiiPfS_S_ff_param_7
)
.maxntid 64
{
	.reg .pred 	%p<37>;
	.reg .b16 	%rs<9>;
	.reg .b32 	%r<164>;
	.reg .b32 	%f<1873>;
	.reg .b64 	%rd<39>;
	// demoted variable
	.shared .align 4 .b8 _ZZ14ft_sgemm_largeiiiPfS_S_ffE3sAB[8192];
	ld.param.u32 	%r15, [_Z14ft_sgemm_largeiiiPfS_S_ff_param_0];
	ld.param.u32 	%r16, [_Z14ft_sgemm_largeiiiPfS_S_ff_param_1];
	ld.param.u32 	%r17, [_Z14ft_sgemm_largeiiiPfS_S_ff_param_2];
	ld.param.u64 	%rd8, [_Z14ft_sgemm_largeiiiPfS_S_ff_param_3];
	ld.param.u64 	%rd9, [_Z14ft_sgemm_largeiiiPfS_S_ff_param_4];
	cvta.to.global.u64 	%rd10, %rd9;
	cvta.to.global.u64 	%rd11, %rd8;
	mov.u32 	%r18, %ctaid.x;
	mov.u32 	%r19, %ctaid.y;
	mov.u32 	%r1, %tid.x;
	shl.b32 	%r20, %r18, 6;
	cvt.u64.u32 	%rd12, %r20;
	shl.b32 	%r21, %r19, 6;
	cvt.u64.u32 	%rd13, %r21;
	mov.u32 	%r22, %ntid.x;
	cvt.u16.u32 	%rs1, %r22;
	div.u16 	%rs2, 512, %rs1;
	div.u16 	%rs3, 64, %rs2;
	cvt.u16.u32 	%rs4, %r1;
	div.u16 	%rs5, %rs4, %rs3;
	mul.lo.s16 	%rs6, %rs5, %rs3;
	sub.s16 	%rs7, %rs4, %rs6;
	and.b16  	%rs8, %rs7, 255;
	mul.wide.u16 	%r23, %rs8, %rs2;
	cvt.u32.u16 	%r24, %rs5;
	mad.lo.s32 	%r25, %r15, %r24, %r23;
	cvt.s64.s32 	%rd14, %r25;
	add.s64 	%rd15, %rd14, %rd12;
	shl.b64 	%rd16, %rd15, 2;
	add.s64 	%rd37, %rd11, %rd16;
	mad.lo.s32 	%r26, %r16, %r24, %r23;
	cvt.s64.s32 	%rd17, %r26;
	add.s64 	%rd18, %rd17, %rd13;
	shl.b64 	%rd19, %rd18, 2;
	add.s64 	%rd38, %rd10, %rd19;
	ld.global.v4.f32 	{%f1735, %f1736, %f1737, %f1738}, [%rd37];
	ld.global.v4.f32 	{%f1739, %f1740, %f1741, %f1742}, [%rd37+16];
	ld.global.v4.f32 	{%f1727, %f1728, %f1729, %f1730}, [%rd38];
	ld.global.v4.f32 	{%f1731, %f1732, %f1733, %f1734}, [%rd38+16];
	shl.b32 	%r27, %r1, 5;
	mov.u32 	%r162, _ZZ14ft_sgemm_largeiiiPfS_S_ffE3sAB;
	add.s32 	%r29, %r162, %r27;
	st.shared.v4.f32 	[%r29], {%f1735, %f1736, %f1737, %f1738};
	st.shared.v4.f32 	[%r29+16], {%f1739, %f1740, %f1741, %f1742};
	st.shared.v4.f32 	[%r29+4096], {%f1727, %f1728, %f1729, %f1730};
	st.shared.v4.f32 	[%r29+4112], {%f1731, %f1732, %f1733, %f1734};
	bar.sync 	0;
	shl.b32 	%r30, %r1, 2;
	and.b32  	%r31, %r30, 128;
	and.b32  	%r32, %r27, 96;
	or.b32  	%r33, %r32, %r31;
	add.s32 	%r34, %r162, %r33;
	ld.shared.v4.f32 	{%f1629, %f1630, %f1631, %f1632}, [%r34];
	ld.shared.v4.f32 	{%f1633, %f1634, %f1635, %f1636}, [%r34+16];
	shl.b32 	%r35, %r1, 3;
	and.b32  	%r36, %r35, 224;
	add.s32 	%r37, %r162, %r36;
	ld.shared.v4.f32 	{%f1644, %f1643, %f1642, %f1641}, [%r37+4096];
	ld.shared.v4.f32 	{%f1640, %f1639, %f1638, %f1637}, [%r37+4112];
	add.f32 	%f449, %f1735, 0f00000000;
	add.f32 	%f450, %f449, %f1736;
	add.f32 	%f451, %f450, %f1737;
	add.f32 	%f452, %f451, %f1738;
	add.f32 	%f453, %f452, %f1739;
	add.f32 	%f454, %f453, %f1740;
	add.f32 	%f455, %f454, %f1741;
	add.f32 	%f456, %f455, %f1742;
	add.f32 	%f457, %f1727, 0f00000000;
	add.f32 	%f458, %f457, %f1728;
	add.f32 	%f459, %f458, %f1729;
	add.f32 	%f460, %f459, %f1730;
	add.f32 	%f461, %f460, %f1731;
	add.f32 	%f462, %f461, %f1732;
	add.f32 	%f463, %f462, %f1733;
	add.f32 	%f464, %f463, %f1734;
	mov.b32 	%r38, %f456;
	shfl.sync.bfly.b32	%r39|%p1, %r38, 1, 31, -1;
	mov.b32 	%f465, %r39;
	add.f32 	%f466, %f456, %f465;
	mov.b32 	%r40, %f466;
	shfl.sync.bfly.b32	%r41|%p2, %r40, 2, 31, -1;
	mov.b32 	%f467, %r41;
	add.f32 	%f468, %f466, %f467;
	mov.b32 	%r42, %f468;
	shfl.sync.bfly.b32	%r43|%p3, %r42, 4, 31, -1;
	mov.b32 	%f469, %r43;
	add.f32 	%f470, %f468, %f469;
	mov.b32 	%r44, %f464;
	shfl.sync.bfly.b32	%r45|%p4, %r44, 1, 31, -1;
	mov.b32 	%f471, %r45;
	add.f32 	%f472, %f464, %f471;
	mov.b32 	%r46, %f472;
	shfl.sync.bfly.b32	%r47|%p5, %r46, 2, 31, -1;
	mov.b32 	%f473, %r47;
	add.f32 	%f474, %f472, %f473;
	mov.b32 	%r48, %f474;
	shfl.sync.bfly.b32	%r49|%p6, %r48, 4, 31, -1;
	mov.b32 	%f475, %r49;
	add.f32 	%f476, %f474, %f475;
	mul.f32 	%f477, %f1735, %f476;
	mul.f32 	%f478, %f1736, %f476;
	mul.f32 	%f479, %f1737, %f476;
	mul.f32 	%f480, %f1738, %f476;
	mul.f32 	%f481, %f1739, %f476;
	mul.f32 	%f482, %f1740, %f476;
	mul.f32 	%f483, %f1741, %f476;
	mul.f32 	%f484, %f1742, %f476;
	mul.f32 	%f485, %f1727, %f470;
	mul.f32 	%f486, %f1728, %f470;
	mul.f32 	%f487, %f1729, %f470;
	mul.f32 	%f488, %f1730, %f470;
	mul.f32 	%f489, %f1731, %f470;
	mul.f32 	%f490, %f1732, %f470;
	mul.f32 	%f491, %f1733, %f470;
	mul.f32 	%f492, %f1734, %f470;
	st.shared.v4.f32 	[%r29+2048], {%f477, %f478, %f479, %f480};
	st.shared.v4.f32 	[%r29+2064], {%f481, %f482, %f483, %f484};
	st.shared.v4.f32 	[%r29+6144], {%f485, %f486, %f487, %f488};
	st.shared.v4.f32 	[%r29+6160], {%f489, %f490, %f491, %f492};
	bar.sync 	0;
	shr.u32 	%r2, %r22, 1;
	setp.lt.u32 	%p7, %r1, %r2;
	selp.b32 	%r50, 512, 1536, %p7;
	shl.b32 	%r51, %r1, 1;
	and.b32  	%r52, %r51, 62;
	or.b32  	%r53, %r50, %r52;
	shl.b32 	%r54, %r53, 2;
	add.s32 	%r55, %r162, %r54;
	ld.shared.f32 	%f493, [%r55];
	add.f32 	%f494, %f493, 0f00000000;
	ld.shared.f32 	%f495, [%r55+4];
	add.f32 	%f496, %f495, 0f00000000;
	ld.shared.f32 	%f497, [%r55+256];
	add.f32 	%f498, %f494, %f497;
	ld.shared.f32 	%f499, [%r55+260];
	add.f32 	%f500, %f496, %f499;
	ld.shared.f32 	%f501, [%r55+512];
	add.f32 	%f502, %f498, %f501;
	ld.shared.f32 	%f503, [%r55+516];
	add.f32 	%f504, %f500, %f503;
	ld.shared.f32 	%f505, [%r55+768];
	add.f32 	%f506, %f502, %f505;
	ld.shared.f32 	%f507, [%r55+772];
	add.f32 	%f508, %f504, %f507;
	ld.shared.f32 	%f509, [%r55+1024];
	add.f32 	%f510, %f506, %f509;
	ld.shared.f32 	%f511, [%r55+1028];
	add.f32 	%f512, %f508, %f511;
	ld.shared.f32 	%f513, [%r55+1280];
	add.f32 	%f514, %f510, %f513;
	ld.shared.f32 	%f515, [%r55+1284];
	add.f32 	%f516, %f512, %f515;
	ld.shared.f32 	%f517, [%r55+1536];
	add.f32 	%f518, %f514, %f517;
	ld.shared.f32 	%f519, [%r55+1540];
	add.f32 	%f520, %f516, %f519;
	ld.shared.f32 	%f521, [%r55+1792];
	add.f32 	%f1709, %f518, %f521;
	ld.shared.f32 	%f522, [%r55+1796];
	add.f32 	%f1710, %f520, %f522;
	bar.sync 	0;
	setp.lt.s32 	%p8, %r17, 1;
	mov.f32 	%f1726, 0f00000000;
	mov.f32 	%f1725, %f1726;
	mov.f32 	%f1724, %f1726;
	mov.f32 	%f1723, %f1726;
	mov.f32 	%f1722, %f1726;
	mov.f32 	%f1721, %f1726;
	mov.f32 	%f1720, %f1726;
	mov.f32 	%f1719, %f1726;
	mov.f32 	%f1718, %f1726;
	mov.f32 	%f1717, %f1726;
	mov.f32 	%f1716, %f1726;
	mov.f32 	%f1715, %f1726;
	mov.f32 	%f1714, %f1726;
	mov.f32 	%f1713, %f1726;
	mov.f32 	%f1712, %f1726;
	mov.f32 	%f1711, %f1726;
	mov.f32 	%f1708, %f1726;
	mov.f32 	%f1707, %f1726;
	mov.f32 	%f1706, %f1726;
	mov.f32 	%f1705, %f1726;
	mov.f32 	%f1704, %f1726;
	mov.f32 	%f1703, %f1726;
	mov.f32 	%f1702, %f1726;
	mov.f32 	%f1701, %f1726;
	mov.f32 	%f1700, %f1726;
	mov.f32 	%f1699, %f1726;
	mov.f32 	%f1698, %f1726;
	mov.f32 	%f1697, %f1726;
	mov.f32 	%f1696, %f1726;
	mov.f32 	%f1695, %f1726;
	mov.f32 	%f1694, %f1726;
	mov.f32 	%f1693, %f1726;
	mov.f32 	%f1692, %f1726;
	mov.f32 	%f1691, %f1726;
	mov.f32 	%f1690, %f1726;
	mov.f32 	%f1689, %f1726;
	mov.f32 	%f1688, %f1726;
	mov.f32 	%f1687, %f1726;
	mov.f32 	%f1686, %f1726;
	mov.f32 	%f1685, %f1726;
	mov.f32 	%f1684, %f1726;
	mov.f32 	%f1683, %f1726;
	mov.f32 	%f1682, %f1726;
	mov.f32 	%f1681, %f1726;
	mov.f32 	%f1680, %f1726;
	mov.f32 	%f1679, %f1726;
	mov.f32 	%f1678, %f1726;
	mov.f32 	%f1677, %f1726;
	mov.f32 	%f1676, %f1726;
	mov.f32 	%f1675, %f1726;
	mov.f32 	%f1674, %f1726;
	mov.f32 	%f1673, %f1726;
	mov.f32 	%f1672, %f1726;
	mov.f32 	%f1671, %f1726;
	mov.f32 	%f1670, %f1726;
	mov.f32 	%f1669, %f1726;
	mov.f32 	%f1668, %f1726;
	mov.f32 	%f1667, %f1726;
	mov.f32 	%f1666, %f1726;
	mov.f32 	%f1665, %f1726;
	mov.f32 	%f1664, %f1726;
	mov.f32 	%f1663, %f1726;
	mov.f32 	%f1662, %f1726;
	mov.f32 	%f1661, %f1726;
	@%p8 bra 	$L__BB0_10;
	ld.param.u32 	%r157, [_Z14ft_sgemm_largeiiiPfS_S_ff_param_2];
	add.s32 	%r161, %r162, 4096;
	mul.hi.u32 	%r59, %r157, -858993459;
	shr.u32 	%r3, %r59, 4;
	mov.f32 	%f1661, 0f00000000;
	mov.b32 	%r160, 0;
	mov.u32 	%r163, %r160;
	mov.f32 	%f1662, %f1661;
	mov.f32 	%f1663, %f1661;
	mov.f32 	%f1664, %f1661;
	mov.f32 	%f1665, %f1661;
	mov.f32 	%f1666, %f1661;
	mov.f32 	%f1667, %f1661;
	mov.f32 	%f1668, %f1661;
	mov.f32 	%f1669, %f1661;
	mov.f32 	%f1670, %f1661;
	mov.f32 	%f1671, %f1661;
	mov.f32 	%f1672, %f1661;
	mov.f32 	%f1673, %f1661;
	mov.f32 	%f1674, %f1661;
	mov.f32 	%f1675, %f1661;
	mov.f32 	%f1676, %f1661;
	mov.f32 	%f1677, %f1661;
	mov.f32 	%f1678, %f1661;
	mov.f32 	%f1679, %f1661;
	mov.f32 	%f1680, %f1661;
	mov.f32 	%f1681, %f1661;
	mov.f32 	%f1682, %f1661;
	mov.f32 	%f1683, %f1661;
	mov.f32 	%f1684, %f1661;
	mov.f32 	%f1685, %f1661;
	mov.f32 	%f1686, %f1661;
	mov.f32 	%f1687, %f1661;
	mov.f32 	%f1688, %f1661;
	mov.f32 	%f1689, %f1661;
	mov.f32 	%f1690, %f1661;
	mov.f32 	%f1691, %f1661;
	mov.f32 	%f1692, %f1661;
	mov.f32 	%f1693, %f1661;
	mov.f32 	%f1694, %f1661;
	mov.f32 	%f1695, %f1661;
	mov.f32 	%f1696, %f1661;
	mov.f32 	%f1697, %f1661;
	mov.f32 	%f1698, %f1661;
	mov.f32 	%f1699, %f1661;
	mov.f32 	%f1700, %f1661;
	mov.f32 	%f1701, %f1661;
	mov.f32 	%f1702, %f1661;
	mov.f32 	%f1703, %f1661;
	mov.f32 	%f1704, %f1661;
	mov.f32 	%f1705, %f1661;
	mov.f32 	%f1706, %f1661;
	mov.f32 	%f1707, %f1661;
	mov.f32 	%f1708, %f1661;
	mov.f32 	%f1711, %f1661;
	mov.f32 	%f1712, %f1661;
	mov.f32 	%f1713, %f1661;
	mov.f32 	%f1714, %f1661;
	mov.f32 	%f1715, %f1661;
	mov.f32 	%f1716, %f1661;
	mov.f32 	%f1717, %f1661;
	mov.f32 	%f1718, %f1661;
	mov.f32 	%f1719, %f1661;
	mov.f32 	%f1720, %f1661;
	mov.f32 	%f1721, %f1661;
	mov.f32 	%f1722, %f1661;
	mov.f32 	%f1723, %f1661;
	mov.f32 	%f1724, %f1661;
	mov.f32 	%f1725, %f1661;
	mov.f32 	%f1726, %f1661;
$L__BB0_2:
	ld.param.u32 	%r158, [_Z14ft_sgemm_largeiiiPfS_S_ff_param_2];
	ld.param.u32 	%r156, [_Z14ft_sgemm_largeiiiPfS_S_ff_param_1];
	ld.param.u32 	%r154, [_Z14ft_sgemm_largeiiiPfS_S_ff_param_0];
	shl.b32 	%r60, %r156, 3;
	shl.b32 	%r61, %r154, 3;
	mul.wide.s32 	%rd20, %r61, 4;
	add.s64 	%rd37, %rd37, %rd20;
	mul.wide.s32 	%rd21, %r60, 4;
	add.s64 	%rd38, %rd38, %rd21;
	add.s32 	%r163, %r163, 8;
	setp.ge.s32 	%p9, %r163, %r158;
	@%p9 bra 	$L__BB0_4;
	ld.global.v4.f32 	{%f1735, %f1736, %f1737, %f1738}, [%rd37];
	ld.global.v4.f32 	{%f1739, %f1740, %f1741, %f1742}, [%rd37+16];
	ld.global.v4.f32 	{%f1727, %f1728, %f1729, %f1730}, [%rd38];
	ld.global.v4.f32 	{%f1731, %f1732, %f1733, %f1734}, [%rd38+16];
$L__BB0_4:
	shl.b32 	%r62, %r1, 3;
	and.b32  	%r63, %r62, 24;
	and.b32  	%r64, %r1, 32;
	or.b32  	%r9, %r63, %r64;
	shl.b32 	%r65, %r9, 2;
	add.s32 	%r66, %r162, %r65;
	ld.shared.v4.f32 	{%f524, %f525, %f526, %f527}, [%r66+256];
	ld.shared.v4.f32 	{%f528, %f529, %f530, %f531}, [%r66+272];
	shl.b32 	%r67, %r1, 1;
	and.b32  	%r10, %r67, 56;
	and.b32  	%r68, %r62, 224;
	add.s32 	%r69, %r161, %r68;
	ld.shared.v4.f32 	{%f532, %f533, %f534, %f535}, [%r69+256];
	ld.shared.v4.f32 	{%f536, %f537, %f538, %f539}, [%r69+272];
	fma.rn.f32 	%f540, %f1629, %f1644, %f1661;
	fma.rn.f32 	%f541, %f1629, %f1643, %f1662;
	fma.rn.f32 	%f542, %f1629, %f1642, %f1663;
	fma.rn.f32 	%f543, %f1629, %f1641, %f1664;
	fma.rn.f32 	%f544, %f1629, %f1640, %f1665;
	fma.rn.f32 	%f545, %f1629, %f1639, %f1666;
	fma.rn.f32 	%f546, %f1629, %f1638, %f1667;
	fma.rn.f32 	%f547, %f1629, %f1637, %f1668;
	fma.rn.f32 	%f548, %f1630, %f1644, %f1669;
	fma.rn.f32 	%f549, %f1630, %f1643, %f1670;
	fma.rn.f32 	%f550, %f1630, %f1642, %f1671;
	fma.rn.f32 	%f551, %f1630, %f1641, %f1672;
	fma.rn.f32 	%f552, %f1630, %f1640, %f1673;
	fma.rn.f32 	%f553, %f1630, %f1639, %f1674;
	fma.rn.f32 	%f554, %f1630, %f1638, %f1675;
	fma.rn.f32 	%f555, %f1630, %f1637, %f1676;
	fma.rn.f32 	%f556, %f1631, %f1644, %f1677;
	fma.rn.f32 	%f557, %f1631, %f1643, %f1678;
	fma.rn.f32 	%f558, %f1631, %f1642, %f1679;
	fma.rn.f32 	%f559, %f1631, %f1641, %f1680;
	fma.rn.f32 	%f560, %f1631, %f1640, %f1681;
	fma.rn.f32 	%f561, %f1631, %f1639, %f1682;
	fma.rn.f32 	%f562, %f1631, %f1638, %f1683;
	fma.rn.f32 	%f563, %f1631, %f1637, %f1684;
	fma.rn.f32 	%f564, %f1632, %f1644, %f1685;
	fma.rn.f32 	%f565, %f1632, %f1643, %f1686;
	fma.rn.f32 	%f566, %f1632, %f1642, %f1687;
	fma.rn.f32 	%f567, %f1632, %f1641, %f1688;
	fma.rn.f32 	%f568, %f1632, %f1640, %f1689;
	fma.rn.f32 	%f569, %f1632, %f1639, %f1690;
	fma.rn.f32 	%f570, %f1632, %f1638, %f1691;
	fma.rn.f32 	%f571, %f1632, %f1637, %f1692;
	fma.rn.f32 	%f572, %f1633, %f1644, %f1693;
	fma.rn.f32 	%f573, %f1633, %f1643, %f1694;
	fma.rn.f32 	%f574, %f1633, %f1642, %f1695;
	fma.rn.f32 	%f575, %f1633, %f1641, %f1696;
	fma.rn.f32 	%f576, %f1633, %f1640, %f1697;
	fma.rn.f32 	%f577, %f1633, %f1639, %f1698;
	fma.rn.f32 	%f578, %f1633, %f1638, %f1699;
	fma.rn.f32 	%f579, %f1633, %f1637, %f1700;
	fma.rn.f32 	%f580, %f1634, %f1644, %f1701;
	fma.rn.f32 	%f581, %f1634, %f1643, %f1702;
	fma.rn.f32 	%f582, %f1634, %f1642, %f1703;
	fma.rn.f32 	%f583, %f1634, %f1641, %f1704;
	fma.rn.f32 	%f584, %f1634, %f1640, %f1705;
	fma.rn.f32 	%f585, %f1634, %f1639, %f1706;
	fma.rn.f32 	%f586, %f1634, %f1638, %f1707;
	fma.rn.f32 	%f587, %f1634, %f1637, %f1708;
	fma.rn.f32 	%f588, %f1635, %f1644, %f1711;
	fma.rn.f32 	%f589, %f1635, %f1643, %f1712;
	fma.rn.f32 	%f590, %f1635, %f1642, %f1713;
	fma.rn.f32 	%f591, %f1635, %f1641, %f1714;
	fma.rn.f32 	%f592, %f1635, %f1640, %f1715;
	fma.rn.f32 	%f593, %f1635, %f1639, %f1716;
	fma.rn.f32 	%f594, %f1635, %f1638, %f1717;
	fma.rn.f32 	%f595, %f1635, %f1637, %f1718;
	fma.rn.f32 	%f596, %f1636, %f1644, %f1719;
	fma.rn.f32 	%f597, %f1636, %f1643, %f1720;
	fma.rn.f32 	%f598, %f1636, %f1642, %f1721;
	fma.rn.f32 	%f599, %f1636, %f1641, %f1722;
	fma.rn.f32 	%f600, %f1636, %f1640, %f1723;
	fma.rn.f32 	%f601, %f1636, %f1639, %f1724;
	fma.rn.f32 	%f602, %f1636, %f1638, %f1725;
	fma.rn.f32 	%f603, %f1636, %f1637, %f1726;
	ld.shared.v4.f32 	{%f604, %f605, %f606, %f607}, [%r66+512];
	ld.shared.v4.f32 	{%f608, %f609, %f610, %f611}, [%r66+528];
	ld.shared.v4.f32 	{%f612, %f613, %f614, %f615}, [%r69+512];
	ld.shared.v4.f32 	{%f616, %f617, %f618, %f619}, [%r69+528];
	fma.rn.f32 	%f620, %f524, %f532, %f540;
	fma.rn.f32 	%f621, %f524, %f533, %f541;
	fma.rn.f32 	%f622, %f524, %f534, %f542;
	fma.rn.f32 	%f623, %f524, %f535, %f543;
	fma.rn.f32 	%f624, %f524, %f536, %f544;
	fma.rn.f32 	%f625, %f524, %f537, %f545;
	fma.rn.f32 	%f626, %f524, %f538, %f546;
	fma.rn.f32 	%f627, %f524, %f539, %f547;
	fma.rn.f32 	%f628, %f525, %f532, %f548;
	fma.rn.f32 	%f629, %f525, %f533, %f549;
	fma.rn.f32 	%f630, %f525, %f534, %f550;
	fma.rn.f32 	%f631, %f525, %f535, %f551;
	fma.rn.f32 	%f632, %f525, %f536, %f552;
	fma.rn.f32 	%f633, %f525, %f537, %f553;
	fma.rn.f32 	%f634, %f525, %f538, %f554;
	fma.rn.f32 	%f635, %f525, %f539, %f555;
	fma.rn.f32 	%f636, %f526, %f532, %f556;
	fma.rn.f32 	%f637, %f526, %f533, %f557;
	fma.rn.f32 	%f638, %f526, %f534, %f558;
	fma.rn.f32 	%f639, %f526, %f535, %f559;
	fma.rn.f32 	%f640, %f526, %f536, %f560;
	fma.rn.f32 	%f641, %f526, %f537, %f561;
	fma.rn.f32 	%f642, %f526, %f538, %f562;
	fma.rn.f32 	%f643, %f526, %f539, %f563;
	fma.rn.f32 	%f644, %f527, %f532, %f564;
	fma.rn.f32 	%f645, %f527, %f533, %f565;
	fma.rn.f32 	%f646, %f527, %f534, %f566;
	fma.rn.f32 	%f647, %f527, %f535, %f567;
	fma.rn.f32 	%f648, %f527, %f536, %f568;
	fma.rn.f32 	%f649, %f527, %f537, %f569;
	fma.rn.f32 	%f650, %f527, %f538, %f570;
	fma.rn.f32 	%f651, %f527, %f539, %f571;
	fma.rn.f32 	%f652, %f528, %f532, %f572;
	fma.rn.f32 	%f653, %f528, %f533, %f573;
	fma.rn.f32 	%f654, %f528, %f534, %f574;
	fma.rn.f32 	%f655, %f528, %f535, %f575;
	fma.rn.f32 	%f656, %f528, %f536, %f576;
	fma.rn.f32 	%f657, %f528, %f537, %f577;
	fma.rn.f32 	%f658, %f528, %f538, %f578;
	fma.rn.f32 	%f659, %f528, %f539, %f579;
	fma.rn.f32 	%f660, %f529, %f532, %f580;
	fma.rn.f32 	%f661, %f529, %f533, %f581;
	fma.rn.f32 	%f662, %f529, %f534, %f582;
	fma.rn.f32 	%f663, %f529, %f535, %f583;
	fma.rn.f32 	%f664, %f529, %f536, %f584;
	fma.rn.f32 	%f665, %f529, %f537, %f585;
	fma.rn.f32 	%f666, %f529, %f538, %f586;
	fma.rn.f32 	%f667, %f529, %f539, %f587;
	fma.rn.f32 	%f668, %f530, %f532, %f588;
	fma.rn.f32 	%f669, %f530, %f533, %f589;
	fma.rn.f32 	%f670, %f530, %f534, %f590;
	fma.rn.f32 	%f671, %f530, %f535, %f591;
	fma.rn.f32 	%f672, %f530, %f536, %f592;
	fma.rn.f32 	%f673, %f530, %f537, %f593;
	fma.rn.f32 	%f674, %f530, %f538, %f594;
	fma.rn.f32 	%f675, %f530, %f539, %f595;
	fma.rn.f32 	%f676, %f531, %f532, %f596;
	fma.rn.f32 	%f677, %f531, %f533, %f597;
	fma.rn.f32 	%f678, %f531, %f534, %f598;
	fma.rn.f32 	%f679, %f531, %f535, %f599;
	fma.rn.f32 	%f680, %f531, %f536, %f600;
	fma.rn.f32 	%f681, %f531, %f537, %f601;
	fma.rn.f32 	%f682, %f531, %f538, %f602;
	fma.rn.f32 	%f683, %f531, %f539, %f603;
	ld.shared.v4.f32 	{%f684, %f685, %f686, %f687}, [%r66+768];
	ld.shared.v4.f32 	{%f688, %f689, %f690, %f691}, [%r66+784];
	ld.shared.v4.f32 	{%f692, %f693, %f694, %f695}, [%r69+768];
	ld.shared.v4.f32 	{%f696, %f697, %f698, %f699}, [%r69+784];
	fma.rn.f32 	%f700, %f604, %f612, %f620;
	fma.rn.f32 	%f701, %f604, %f613, %f621;
	fma.rn.f32 	%f702, %f604, %f614, %f622;
	fma.rn.f32 	%f703, %f604, %f615, %f623;
	fma.rn.f32 	%f704, %f604, %f616, %f624;
	fma.rn.f32 	%f705, %f604, %f617, %f625;
	fma.rn.f32 	%f706, %f604, %f618, %f626;
	fma.rn.f32 	%f707, %f604, %f619, %f627;
	fma.rn.f32 	%f708, %f605, %f612, %f628;
	fma.rn.f32 	%f709, %f605, %f613, %f629;
	fma.rn.f32 	%f710, %f605, %f614, %f630;
	fma.rn.f32 	%f711, %f605, %f615, %f631;
	fma.rn.f32 	%f712, %f605, %f616, %f632;
	fma.rn.f32 	%f713, %f605, %f617, %f633;
	fma.rn.f32 	%f714, %f605, %f618, %f634;
	fma.rn.f32 	%f715, %f605, %f619, %f635;
	fma.rn.f32 	%f716, %f606, %f612, %f636;
	fma.rn.f32 	%f717, %f606, %f613, %f637;
	fma.rn.f32 	%f718, %f606, %f614, %f638;
	fma.rn.f32 	%f719, %f606, %f615, %f639;
	fma.rn.f32 	%f720, %f606, %f616, %f640;
	fma.rn.f32 	%f721, %f606, %f617, %f641;
	fma.rn.f32 	%f722, %f606, %f618, %f642;
	fma.rn.f32 	%f723, %f606, %f619, %f643;
	fma.rn.f32 	%f724, %f607, %f612, %f644;
	fma.rn.f32 	%f725, %f607, %f613, %f645;
	fma.rn.f32 	%f726, %f607, %f614, %f646;
	fma.rn.f32 	%f727, %f607, %f615, %f647;
	fma.rn.f32 	%f728, %f607, %f616, %f648;
	fma.rn.f32 	%f729, %f607, %f617, %f649;
	fma.rn.f32 	%f730, %f607, %f618, %f650;
	fma.rn.f32 	%f731, %f607, %f619, %f651;
	fma.rn.f32 	%f732, %f608, %f612, %f652;
	fma.rn.f32 	%f733, %f608, %f613, %f653;
	fma.rn.f32 	%f734, %f608, %f614, %f654;
	fma.rn.f32 	%f735, %f608, %f615, %f655;
	fma.rn.f32 	%f736, %f608, %f616, %f656;
	fma.rn.f32 	%f737, %f608, %f617, %f657;
	fma.rn.f32 	%f738, %f608, %f618, %f658;
	fma.rn.f32 	%f739, %f608, %f619, %f659;
	fma.rn.f32 	%f740, %f609, %f612, %f660;
	fma.rn.f32 	%f741, %f609, %f613, %f661;
	fma.rn.f32 	%f742, %f609, %f614, %f662;
	fma.rn.f32 	%f743, %f609, %f615, %f663;
	fma.rn.f32 	%f744, %f609, %f616, %f664;
	fma.rn.f32 	%f745, %f609, %f617, %f665;
	fma.rn.f32 	%f746, %f609, %f618, %f666;
	fma.rn.f32 	%f747, %f609, %f619, %f667;
	fma.rn.f32 	%f748, %f610, %f612, %f668;
	fma.rn.f32 	%f749, %f610, %f613, %f669;
	fma.rn.f32 	%f750, %f610, %f614, %f670;
	fma.rn.f32 	%f751, %f610, %f615, %f671;
	fma.rn.f32 	%f752, %f610, %f616, %f672;
	fma.rn.f32 	%f753, %f610, %f617, %f673;
	fma.rn.f32 	%f754, %f610, %f618, %f674;
	fma.rn.f32 	%f755, %f610, %f619, %f675;
	fma.rn.f32 	%f756, %f611, %f612, %f676;
	fma.rn.f32 	%f757, %f611, %f613, %f677;
	fma.rn.f32 	%f758, %f611, %f614, %f678;
	fma.rn.f32 	%f759, %f611, %f615, %f679;
	fma.rn.f32 	%f760, %f611, %f616, %f680;
	fma.rn.f32 	%f761, %f611, %f617, %f681;
	fma.rn.f32 	%f762, %f611, %f618, %f682;
	fma.rn.f32 	%f763, %f611, %f619, %f683;
	ld.shared.v4.f32 	{%f764, %f765, %f766, %f767}, [%r66+1024];
	ld.shared.v4.f32 	{%f768, %f769, %f770, %f771}, [%r66+1040];
	ld.shared.v4.f32 	{%f772, %f773, %f774, %f775}, [%r69+1024];
	ld.shared.v4.f32 	{%f776, %f777, %f778, %f779}, [%r69+1040];
	fma.rn.f32 	%f780, %f684, %f692, %f700;
	fma.rn.f32 	%f781, %f684, %f693, %f701;
	fma.rn.f32 	%f782, %f684, %f694, %f702;
	fma.rn.f32 	%f783, %f684, %f695, %f703;
	fma.rn.f32 	%f784, %f684, %f696, %f704;
	fma.rn.f32 	%f785, %f684, %f697, %f705;
	fma.rn.f32 	%f786, %f684, %f698, %f706;
	fma.rn.f32 	%f787, %f684, %f699, %f707;
	fma.rn.f32 	%f788, %f685, %f692, %f708;
	fma.rn.f32 	%f789, %f685, %f693, %f709;
	fma.rn.f32 	%f790, %f685, %f694, %f710;
	fma.rn.f32 	%f791, %f685, %f695, %f711;
	fma.rn.f32 	%f792, %f685, %f696, %f712;
	fma.rn.f32 	%f793, %f685, %f697, %f713;
	fma.rn.f32 	%f794, %f685, %f698, %f714;
	fma.rn.f32 	%f795, %f685, %f699, %f715;
	fma.rn.f32 	%f796, %f686, %f692, %f716;
	fma.rn.f32 	%f797, %f686, %f693, %f717;
	fma.rn.f32 	%f798, %f686, %f694, %f718;
	fma.rn.f32 	%f799, %f686, %f695, %f719;
	fma.rn.f32 	%f800, %f686, %f696, %f720;
	fma.rn.f32 	%f801, %f686, %f697, %f721;
	fma.rn.f32 	%f802, %f686, %f698, %f722;
	fma.rn.f32 	%f803, %f686, %f699, %f723;
	fma.rn.f32 	%f804, %f687, %f692, %f724;
	fma.rn.f32 	%f805, %f687, %f693, %f725;
	fma.rn.f32 	%f806, %f687, %f694, %f726;
	fma.rn.f32 	%f807, %f687, %f695, %f727;
	fma.rn.f32 	%f808, %f687, %f696, %f728;
	fma.rn.f32 	%f809, %f687, %f697, %f729;
	fma.rn.f32 	%f810, %f687, %f698, %f730;
	fma.rn.f32 	%f811, %f687, %f699, %f731;
	fma.rn.f32 	%f812, %f688, %f692, %f732;
	fma.rn.f32 	%f813, %f688, %f693, %f733;
	fma.rn.f32 	%f814, %f688, %f694, %f734;
	fma.rn.f32 	%f815, %f688, %f695, %f735;
	fma.rn.f32 	%f816, %f688, %f696, %f736;
	fma.rn.f32 	%f817, %f688, %f697, %f737;
	fma.rn.f32 	%f818, %f688, %f698, %f738;
	fma.rn.f32 	%f819, %f688, %f699, %f739;
	fma.rn.f32 	%f820, %f689, %f692, %f740;
	fma.rn.f32 	%f821, %f689, %f693, %f741;
	fma.rn.f32 	%f822, %f689, %f694, %f742;
	fma.rn.f32 	%f823, %f689, %f695, %f743;
	fma.rn.f32 	%f824, %f689, %f696, %f744;
	fma.rn.f32 	%f825, %f689, %f697, %f745;
	fma.rn.f32 	%f826, %f689, %f698, %f746;
	fma.rn.f32 	%f827, %f689, %f699, %f747;
	fma.rn.f32 	%f828, %f690, %f692, %f748;
	fma.rn.f32 	%f829, %f690, %f693, %f749;
	fma.rn.f32 	%f830, %f690, %f694, %f750;
	fma.rn.f32 	%f831, %f690, %f695, %f751;
	fma.rn.f32 	%f832, %f690, %f696, %f752;
	fma.rn.f32 	%f833, %f690, %f697, %f753;
	fma.rn.f32 	%f834, %f690, %f698, %f754;
	fma.rn.f32 	%f835, %f690, %f699, %f755;
	fma.rn.f32 	%f836, %f691, %f692, %f756;
	fma.rn.f32 	%f837, %f691, %f693, %f757;
	fma.rn.f32 	%f838, %f691, %f694, %f758;
	fma.rn.f32 	%f839, %f691, %f695, %f759;
	fma.rn.f32 	%f840, %f691, %f696, %f760;
	fma.rn.f32 	%f841, %f691, %f697, %f761;
	fma.rn.f32 	%f842, %f691, %f698, %f762;
	fma.rn.f32 	%f843, %f691, %f699, %f763;
	ld.shared.v4.f32 	{%f844, %f845, %f846, %f847}, [%r66+1280];
	ld.shared.v4.f32 	{%f848, %f849, %f850, %f851}, [%r66+1296];
	ld.shared.v4.f32 	{%f852, %f853, %f854, %f855}, [%r69+1280];
	ld.shared.v4.f32 	{%f856, %f857, %f858, %f859}, [%r69+1296];
	fma.rn.f32 	%f860, %f764, %f772, %f780;
	fma.rn.f32 	%f861, %f764, %f773, %f781;
	fma.rn.f32 	%f862, %f764, %f774, %f782;
	fma.rn.f32 	%f863, %f764, %f775, %f783;
	fma.rn.f32 	%f864, %f764, %f776, %f784;
	fma.rn.f32 	%f865, %f764, %f777, %f785;
	fma.rn.f32 	%f866, %f764, %f778, %f786;
	fma.rn.f32 	%f867, %f764, %f779, %f787;
	fma.rn.f32 	%f868, %f765, %f772, %f788;
	fma.rn.f32 	%f869, %f765, %f773, %f789;
	fma.rn.f32 	%f870, %f765, %f774, %f790;
	fma.rn.f32 	%f871, %f765, %f775, %f791;
	fma.rn.f32 	%f872, %f765, %f776, %f792;
	fma.rn.f32 	%f873, %f765, %f777, %f793;
	fma.rn.f32 	%f874, %f765, %f778, %f794;
	fma.rn.f32 	%f875, %f765, %f779, %f795;
	fma.rn.f32 	%f876, %f766, %f772, %f796;
	fma.rn.f32 	%f877, %f766, %f773, %f797;
	fma.rn.f32 	%f878, %f766, %f774, %f798;
	fma.rn.f32 	%f879, %f766, %f775, %f799;
	fma.rn.f32 	%f880, %f766, %f776, %f800;
	fma.rn.f32 	%f881, %f766, %f777, %f801;
	fma.rn.f32 	%f882, %f766, %f778, %f802;
	fma.rn.f32 	%f883, %f766, %f779, %f803;
	fma.rn.f32 	%f884, %f767, %f772, %f804;
	fma.rn.f32 	%f885, %f767, %f773, %f805;
	fma.rn.f32 	%f886, %f767, %f774, %f806;
	fma.rn.f32 	%f887, %f767, %f775, %f807;
	fma.rn.f32 	%f888, %f767, %f776, %f808;
	fma.rn.f32 	%f889, %f767, %f777, %f809;
	fma.rn.f32 	%f890, %f767, %f778, %f810;
	fma.rn.f32 	%f891, %f767, %f779, %f811;
	fma.rn.f32 	%f892, %f768, %f772, %f812;
	fma.rn.f32 	%f893, %f768, %f773, %f813;
	fma.rn.f32 	%f894, %f768, %f774, %f814;
	fma.rn.f32 	%f895, %f768, %f775, %f815;
	fma.rn.f32 	%f896, %f768, %f776, %f816;
	fma.rn.f32 	%f897, %f768, %f777, %f817;
	fma.rn.f32 	%f898, %f768, %f778, %f818;
	fma.rn.f32 	%f899, %f768, %f779, %f819;
	fma.rn.f32 	%f900, %f769, %f772, %f820;
	fma.rn.f32 	%f901, %f769, %f773, %f821;
	fma.rn.f32 	%f902, %f769, %f774, %f822;
	fma.rn.f32 	%f903, %f769, %f775, %f823;
	fma.rn.f32 	%f904, %f769, %f776, %f824;
	fma.rn.f32 	%f905, %f769, %f777, %f825;
	fma.rn.f32 	%f906, %f769, %f778, %f826;
	fma.rn.f32 	%f907, %f769, %f779, %f827;
	fma.rn.f32 	%f908, %f770, %f772, %f828;
	fma.rn.f32 	%f909, %f770, %f773, %f829;
	fma.rn.f32 	%f910, %f770, %f774, %f830;
	fma.rn.f32 	%f911, %f770, %f775, %f831;
	fma.rn.f32 	%f912, %f770, %f776, %f832;
	fma.rn.f32 	%f913, %f770, %f777, %f833;
	fma.rn.f32 	%f914, %f770, %f778, %f834;
	fma.rn.f32 	%f915, %f770, %f779, %f835;
	fma.rn.f32 	%f916, %f771, %f772, %f836;
	fma.rn.f32 	%f917, %f771, %f773, %f837;
	fma.rn.f32 	%f918, %f771, %f774, %f838;
	fma.rn.f32 	%f919, %f771, %f775, %f839;
	fma.rn.f32 	%f920, %f771, %f776, %f840;
	fma.rn.f32 	%f921, %f771, %f777, %f841;
	fma.rn.f32 	%f922, %f771, %f778, %f842;
	fma.rn.f32 	%f923, %f771, %f779, %f843;
	ld.shared.v4.f32 	{%f924, %f925, %f926, %f927}, [%r66+1536];
	ld.shared.v4.f32 	{%f928, %f929, %f930, %f931}, [%r66+1552];
	ld.shared.v4.f32 	{%f932, %f933, %f934, %f935}, [%r69+1536];
	ld.shared.v4.f32 	{%f936, %f937, %f938, %f939}, [%r69+1552];
	fma.rn.f32 	%f940, %f844, %f852, %f860;
	fma.rn.f32 	%f941, %f844, %f853, %f861;
	fma.rn.f32 	%f942, %f844, %f854, %f862;
	fma.rn.f32 	%f943, %f844, %f855, %f863;
	fma.rn.f32 	%f944, %f844, %f856, %f864;
	fma.rn.f32 	%f945, %f844, %f857, %f865;
	fma.rn.f32 	%f946, %f844, %f858, %f866;
	fma.rn.f32 	%f947, %f844, %f859, %f867;
	fma.rn.f32 	%f948, %f845, %f852, %f868;
	fma.rn.f32 	%f949, %f845, %f853, %f869;
	fma.rn.f32 	%f950, %f845, %f854, %f870;
	fma.rn.f32 	%f951, %f845, %f855, %f871;
	fma.rn.f32 	%f952, %f845, %f856, %f872;
	fma.rn.f32 	%f953, %f845, %f857, %f873;
	fma.rn.f32 	%f954, %f845, %f858, %f874;
	fma.rn.f32 	%f955, %f845, %f859, %f875;
	fma.rn.f32 	%f956, %f846, %f852, %f876;
	fma.rn.f32 	%f957, %f846, %f853, %f877;
	fma.rn.f32 	%f958, %f846, %f854, %f878;
	fma.rn.f32 	%f959, %f846, %f855, %f879;
	fma.rn.f32 	%f960, %f846, %f856, %f880;
	fma.rn.f32 	%f961, %f846, %f857, %f881;
	fma.rn.f32 	%f962, %f846, %f858, %f882;
	fma.rn.f32 	%f963, %f846, %f859, %f883;
	fma.rn.f32 	%f964, %f847, %f852, %f884;
	fma.rn.f32 	%f965, %f847, %f853, %f885;
	fma.rn.f32 	%f966, %f847, %f854, %f886;
	fma.rn.f32 	%f967, %f847, %f855, %f887;
	fma.rn.f32 	%f968, %f847, %f856, %f888;
	fma.rn.f32 	%f969, %f847, %f857, %f889;
	fma.rn.f32 	%f970, %f847, %f858, %f890;
	fma.rn.f32 	%f971, %f847, %f859, %f891;
	fma.rn.f32 	%f972, %f848, %f852, %f892;
	fma.rn.f32 	%f973, %f848, %f853, %f893;
	fma.rn.f32 	%f974, %f848, %f854, %f894;
	fma.rn.f32 	%f975, %f848, %f855, %f895;
	fma.rn.f32 	%f976, %f848, %f856, %f896;
	fma.rn.f32 	%f977, %f848, %f857, %f897;
	fma.rn.f32 	%f978, %f848, %f858, %f898;
	fma.rn.f32 	%f979, %f848, %f859, %f899;
	fma.rn.f32 	%f980, %f849, %f852, %f900;
	fma.rn.f32 	%f981, %f849, %f853, %f901;
	fma.rn.f32 	%f982, %f849, %f854, %f902;
	fma.rn.f32 	%f983, %f849, %f855, %f903;
	fma.rn.f32 	%f984, %f849, %f856, %f904;
	fma.rn.f32 	%f985, %f849, %f857, %f905;
	fma.rn.f32 	%f986, %f849, %f858, %f906;
	fma.rn.f32 	%f987, %f849, %f859, %f907;
	fma.rn.f32 	%f988, %f850, %f852, %f908;
	fma.rn.f32 	%f989, %f850, %f853, %f909;
	fma.rn.f32 	%f990, %f850, %f854, %f910;
	fma.rn.f32 	%f991, %f850, %f855, %f911;
	fma.rn.f32 	%f992, %f850, %f856, %f912;
	fma.rn.f32 	%f993, %f850, %f857, %f913;
	fma.rn.f32 	%f994, %f850, %f858, %f914;
	fma.rn.f32 	%f995, %f850, %f859, %f915;
	fma.rn.f32 	%f996, %f851, %f852, %f916;
	fma.rn.f32 	%f997, %f851, %f853, %f917;
	fma.rn.f32 	%f998, %f851, %f854, %f918;
	fma.rn.f32 	%f999, %f851, %f855, %f919;
	fma.rn.f32 	%f1000, %f851, %f856, %f920;
	fma.rn.f32 	%f1001, %f851, %f857, %f921;
	fma.rn.f32 	%f1002, %f851, %f858, %f922;
	fma.rn.f32 	%f1003, %f851, %f859, %f923;
	ld.shared.v4.f32 	{%f1004, %f1005, %f1006, %f1007}, [%r66+1792];
	ld.shared.v4.f32 	{%f1008, %f1009, %f1010, %f1011}, [%r66+1808];
	ld.shared.v4.f32 	{%f1012, %f1013, %f1014, %f1015}, [%r69+1792];
	ld.shared.v4.f32 	{%f1016, %f1017, %f1018, %f1019}, [%r69+1808];
	fma.rn.f32 	%f1020, %f924, %f932, %f940;
	fma.rn.f32 	%f1021, %f924, %f933, %f941;
	fma.rn.f32 	%f1022, %f924, %f934, %f942;
	fma.rn.f32 	%f1023, %f924, %f935, %f943;
	fma.rn.f32 	%f1024, %f924, %f936, %f944;
	fma.rn.f32 	%f1025, %f924, %f937, %f945;
	fma.rn.f32 	%f1026, %f924, %f938, %f946;
	fma.rn.f32 	%f1027, %f924, %f939, %f947;
	fma.rn.f32 	%f1028, %f925, %f932, %f948;
	fma.rn.f32 	%f1029, %f925, %f933, %f949;
	fma.rn.f32 	%f1030, %f925, %f934, %f950;
	fma.rn.f32 	%f1031, %f925, %f935, %f951;
	fma.rn.f32 	%f1032, %f925, %f936, %f952;
	fma.rn.f32 	%f1033, %f925, %f937, %f953;
	fma.rn.f32 	%f1034, %f925, %f938, %f954;
	fma.rn.f32 	%f1035, %f925, %f939, %f955;
	fma.rn.f32 	%f1036, %f926, %f932, %f956;
	fma.rn.f32 	%f1037, %f926, %f933, %f957;
	fma.rn.f32 	%f1038, %f926, %f934, %f958;
	fma.rn.f32 	%f1039, %f926, %f935, %f959;
	fma.rn.f32 	%f1040, %f926, %f936, %f960;
	fma.rn.f32 	%f1041, %f926, %f937, %f961;
	fma.rn.f32 	%f1042, %f926, %f938, %f962;
	fma.rn.f32 	%f1043, %f926, %f939, %f963;
	fma.rn.f32 	%f1044, %f927, %f932, %f964;
	fma.rn.f32 	%f1045, %f927, %f933, %f965;
	fma.rn.f32 	%f1046, %f927, %f934, %f966;
	fma.rn.f32 	%f1047, %f927, %f935, %f967;
	fma.rn.f32 	%f1048, %f927, %f936, %f968;
	fma.rn.f32 	%f1049, %f927, %f937, %f969;
	fma.rn.f32 	%f1050, %f927, %f938, %f970;
	fma.rn.f32 	%f1051, %f927, %f939, %f971;
	fma.rn.f32 	%f1052, %f928, %f932, %f972;
	fma.rn.f32 	%f1053, %f928, %f933, %f973;
	fma.rn.f32 	%f1054, %f928, %f934, %f974;
	fma.rn.f32 	%f1055, %f928, %f935, %f975;
	fma.rn.f32 	%f1056, %f928, %f936, %f976;
	fma.rn.f32 	%f1057, %f928, %f937, %f977;
	fma.rn.f32 	%f1058, %f928, %f938, %f978;
	fma.rn.f32 	%f1059, %f928, %f939, %f979;
	fma.rn.f32 	%f1060, %f929, %f932, %f980;
	fma.rn.f32 	%f1061, %f929, %f933, %f981;
	fma.rn.f32 	%f1062, %f929, %f934, %f982;
	fma.rn.f32 	%f1063, %f929, %f935, %f983;
	fma.rn.f32 	%f1064, %f929, %f936, %f984;
	fma.rn.f32 	%f1065, %f929, %f937, %f985;
	fma.rn.f32 	%f1066, %f929, %f938, %f986;
	fma.rn.f32 	%f1067, %f929, %f939, %f987;
	fma.rn.f32 	%f1068, %f930, %f932, %f988;
	fma.rn.f32 	%f1069, %f930, %f933, %f989;
	fma.rn.f32 	%f1070, %f930, %f934, %f990;
	fma.rn.f32 	%f1071, %f930, %f935, %f991;
	fma.rn.f32 	%f1072, %f930, %f936, %f992;
	fma.rn.f32 	%f1073, %f930, %f937, %f993;
	fma.rn.f32 	%f1074, %f930, %f938, %f994;
	fma.rn.f32 	%f1075, %f930, %f939, %f995;
	fma.rn.f32 	%f1076, %f931, %f932, %f996;
	fma.rn.f32 	%f1077, %f931, %f933, %f997;
	fma.rn.f32 	%f1078, %f931, %f934, %f998;
	fma.rn.f32 	%f1079, %f931, %f935, %f999;
	fma.rn.f32 	%f1080, %f931, %f936, %f1000;
	fma.rn.f32 	%f1081, %f931, %f937, %f1001;
	fma.rn.f32 	%f1082, %f931, %f938, %f1002;
	fma.rn.f32 	%f1083, %f931, %f939, %f1003;
	fma.rn.f32 	%f1661, %f1004, %f1012, %f1020;
	fma.rn.f32 	%f1662, %f1004, %f1013, %f1021;
	fma.rn.f32 	%f1663, %f1004, %f1014, %f1022;
	fma.rn.f32 	%f1664, %f1004, %f1015, %f1023;
	fma.rn.f32 	%f1665, %f1004, %f1016, %f1024;
	fma.rn.f32 	%f1666, %f1004, %f1017, %f1025;
	fma.rn.f32 	%f1667, %f1004, %f1018, %f1026;
	fma.rn.f32 	%f1668, %f1004, %f1019, %f1027;
	fma.rn.f32 	%f1669, %f1005, %f1012, %f1028;
	fma.rn.f32 	%f1670, %f1005, %f1013, %f1029;
	fma.rn.f32 	%f1671, %f1005, %f1014, %f1030;
	fma.rn.f32 	%f1672, %f1005, %f1015, %f1031;
	fma.rn.f32 	%f1673, %f1005, %f1016, %f1032;
	fma.rn.f32 	%f1674, %f1005, %f1017, %f1033;
	fma.rn.f32 	%f1675, %f1005, %f1018, %f1034;
	fma.rn.f32 	%f1676, %f1005, %f1019, %f1035;
	fma.rn.f32 	%f1677, %f1006, %f1012, %f1036;
	fma.rn.f32 	%f1678, %f1006, %f1013, %f1037;
	fma.rn.f32 	%f1679, %f1006, %f1014, %f1038;
	fma.rn.f32 	%f1680, %f1006, %f1015, %f1039;
	fma.rn.f32 	%f1681, %f1006, %f1016, %f1040;
	fma.rn.f32 	%f1682, %f1006, %f1017, %f1041;
	fma.rn.f32 	%f1683, %f1006, %f1018, %f1042;
	fma.rn.f32 	%f1684, %f1006, %f1019, %f1043;
	fma.rn.f32 	%f1685, %f1007, %f1012, %f1044;
	fma.rn.f32 	%f1686, %f1007, %f1013, %f1045;
	fma.rn.f32 	%f1687, %f1007, %f1014, %f1046;
	fma.rn.f32 	%f1688, %f1007, %f1015, %f1047;
	fma.rn.f32 	%f1689, %f1007, %f1016, %f1048;
	fma.rn.f32 	%f1690, %f1007, %f1017, %f1049;
	fma.rn.f32 	%f1691, %f1007, %f1018, %f1050;
	fma.rn.f32 	%f1692, %f1007, %f1019, %f1051;
	fma.rn.f32 	%f1693, %f1008, %f1012, %f1052;
	fma.rn.f32 	%f1694, %f1008, %f1013, %f1053;
	fma.rn.f32 	%f1695, %f1008, %f1014, %f1054;
	fma.rn.f32 	%f1696, %f1008, %f1015, %f1055;
	fma.rn.f32 	%f1697, %f1008, %f1016, %f1056;
	fma.rn.f32 	%f1698, %f1008, %f1017, %f1057;
	fma.rn.f32 	%f1699, %f1008, %f1018, %f1058;
	fma.rn.f32 	%f1700, %f1008, %f1019, %f1059;
	fma.rn.f32 	%f1701, %f1009, %f1012, %f1060;
	fma.rn.f32 	%f1702, %f1009, %f1013, %f1061;
	fma.rn.f32 	%f1703, %f1009, %f1014, %f1062;
	fma.rn.f32 	%f1704, %f1009, %f1015, %f1063;
	fma.rn.f32 	%f1705, %f1009, %f1016, %f1064;
	fma.rn.f32 	%f1706, %f1009, %f1017, %f1065;
	fma.rn.f32 	%f1707, %f1009, %f1018, %f1066;
	fma.rn.f32 	%f1708, %f1009, %f1019, %f1067;
	fma.rn.f32 	%f1711, %f1010, %f1012, %f1068;
	fma.rn.f32 	%f1712, %f1010, %f1013, %f1069;
	fma.rn.f32 	%f1713, %f1010, %f1014, %f1070;
	fma.rn.f32 	%f1714, %f1010, %f1015, %f1071;
	fma.rn.f32 	%f1715, %f1010, %f1016, %f1072;
	fma.rn.f32 	%f1716, %f1010, %f1017, %f1073;
	fma.rn.f32 	%f1717, %f1010, %f1018, %f1074;
	fma.rn.f32 	%f1718, %f1010, %f1019, %f1075;
	fma.rn.f32 	%f1719, %f1011, %f1012, %f1076;
	fma.rn.f32 	%f1720, %f1011, %f1013, %f1077;
	fma.rn.f32 	%f1721, %f1011, %f1014, %f1078;
	fma.rn.f32 	%f1722, %f1011, %f1015, %f1079;
	fma.rn.f32 	%f1723, %f1011, %f1016, %f1080;
	fma.rn.f32 	%f1724, %f1011, %f1017, %f1081;
	fma.rn.f32 	%f1725, %f1011, %f1018, %f1082;
	fma.rn.f32 	%f1726, %f1011, %f1019, %f1083;
	rem.u32 	%r70, %r163, %r3;
	setp.ne.s32 	%p10, %r70, 0;
	@%p10 bra 	$L__BB0_9;
	mov.u32 	%r71, _ZZ14ft_sgemm_largeiiiPfS_S_ffE3sAB;
	add.s32 	%r72, %r71, 2048;
	shl.b32 	%r73, %r1, 6;
	and.b32  	%r74, %r73, 1984;
	add.s32 	%r11, %r72, %r74;
	setp.ge.u32 	%p11, %r1, %r2;
	div.u32 	%r75, %r163, %r3;
	setp.eq.s32 	%p12, %r1, %r75;
	add.f32 	%f1084, %f1661, 0f461C4000;
	selp.f32 	%f229, %f1084, %f1661, %p12;
	add.f32 	%f1085, %f1662, %f229;
	add.f32 	%f1086, %f1663, %f1085;
	add.f32 	%f1087, %f1664, %f1086;
	add.f32 	%f1088, %f1665, %f1087;
	add.f32 	%f1089, %f1666, %f1088;
	add.f32 	%f1090, %f1667, %f1089;
	add.f32 	%f1091, %f1668, %f1090;
	add.f32 	%f1092, %f1670, %f1669;
	add.f32 	%f1093, %f1671, %f1092;
	add.f32 	%f1094, %f1672, %f1093;
	add.f32 	%f1095, %f1673, %f1094;
	add.f32 	%f1096, %f1674, %f1095;
	add.f32 	%f1097, %f1675, %f1096;
	add.f32 	%f1098, %f1676, %f1097;
	add.f32 	%f1099, %f1678, %f1677;
	add.f32 	%f1100, %f1679, %f1099;
	add.f32 	%f1101, %f1680, %f1100;
	add.f32 	%f1102, %f1681, %f1101;
	add.f32 	%f1103, %f1682, %f1102;
	add.f32 	%f1104, %f1683, %f1103;
	add.f32 	%f1105, %f1684, %f1104;
	add.f32 	%f1106, %f1686, %f1685;
	add.f32 	%f1107, %f1687, %f1106;
	add.f32 	%f1108, %f1688, %f1107;
	add.f32 	%f1109, %f1689, %f1108;
	add.f32 	%f1110, %f1690, %f1109;
	add.f32 	%f1111, %f1691, %f1110;
	add.f32 	%f1112, %f1692, %f1111;
	add.f32 	%f1113, %f1694, %f1693;
	add.f32 	%f1114, %f1695, %f1113;
	add.f32 	%f1115, %f1696, %f1114;
	add.f32 	%f1116, %f1697, %f1115;
	add.f32 	%f1117, %f1698, %f1116;
	add.f32 	%f1118, %f1699, %f1117;
	add.f32 	%f1119, %f1700, %f1118;
	add.f32 	%f1120, %f1702, %f1701;
	add.f32 	%f1121, %f1703, %f1120;
	add.f32 	%f1122, %f1704, %f1121;
	add.f32 	%f1123, %f1705, %f1122;
	add.f32 	%f1124, %f1706, %f1123;
	add.f32 	%f1125, %f1707, %f1124;
	add.f32 	%f1126, %f1708, %f1125;
	add.f32 	%f1127, %f1712, %f1711;
	add.f32 	%f1128, %f1713, %f1127;
	add.f32 	%f1129, %f1714, %f1128;
	add.f32 	%f1130, %f1715, %f1129;
	add.f32 	%f1131, %f1716, %f1130;
	add.f32 	%f1132, %f1717, %f1131;
	add.f32 	%f1133, %f1718, %f1132;
	add.f32 	%f1134, %f1720, %f1719;
	add.f32 	%f1135, %f1721, %f1134;
	add.f32 	%f1136, %f1722, %f1135;
	add.f32 	%f1137, %f1723, %f1136;
	add.f32 	%f1138, %f1724, %f1137;
	add.f32 	%f1139, %f1725, %f1138;
	add.f32 	%f1140, %f1726, %f1139;
	add.f32 	%f1141, %f1669, %f229;
	add.f32 	%f1142, %f1677, %f1141;
	add.f32 	%f1143, %f1685, %f1142;
	add.f32 	%f1144, %f1693, %f1143;
	add.f32 	%f1145, %f1701, %f1144;
	add.f32 	%f1146, %f1711, %f1145;
	add.f32 	%f1147, %f1719, %f1146;
	add.f32 	%f1148, %f1670, %f1662;
	add.f32 	%f1149, %f1678, %f1148;
	add.f32 	%f1150, %f1686, %f1149;
	add.f32 	%f1151, %f1694, %f1150;
	add.f32 	%f1152, %f1702, %f1151;
	add.f32 	%f1153, %f1712, %f1152;
	add.f32 	%f1154, %f1720, %f1153;
	add.f32 	%f1155, %f1671, %f1663;
	add.f32 	%f1156, %f1679, %f1155;
	add.f32 	%f1157, %f1687, %f1156;
	add.f32 	%f1158, %f1695, %f1157;
	add.f32 	%f1159, %f1703, %f1158;
	add.f32 	%f1160, %f1713, %f1159;
	add.f32 	%f1161, %f1721, %f1160;
	add.f32 	%f1162, %f1672, %f1664;
	add.f32 	%f1163, %f1680, %f1162;
	add.f32 	%f1164, %f1688, %f1163;
	add.f32 	%f1165, %f1696, %f1164;
	add.f32 	%f1166, %f1704, %f1165;
	add.f32 	%f1167, %f1714, %f1166;
	add.f32 	%f1168, %f1722, %f1167;
	add.f32 	%f1169, %f1673, %f1665;
	add.f32 	%f1170, %f1681, %f1169;
	add.f32 	%f1171, %f1689, %f1170;
	add.f32 	%f1172, %f1697, %f1171;
	add.f32 	%f1173, %f1705, %f1172;
	add.f32 	%f1174, %f1715, %f1173;
	add.f32 	%f1175, %f1723, %f1174;
	add.f32 	%f1176, %f1674, %f1666;
	add.f32 	%f1177, %f1682, %f1176;
	add.f32 	%f1178, %f1690, %f1177;
	add.f32 	%f1179, %f1698, %f1178;
	add.f32 	%f1180, %f1706, %f1179;
	add.f32 	%f1181, %f1716, %f1180;
	add.f32 	%f1182, %f1724, %f1181;
	add.f32 	%f1183, %f1675, %f1667;
	add.f32 	%f1184, %f1683, %f1183;
	add.f32 	%f1185, %f1691, %f1184;
	add.f32 	%f1186, %f1699, %f1185;
	add.f32 	%f1187, %f1707, %f1186;
	add.f32 	%f1188, %f1717, %f1187;
	add.f32 	%f1189, %f1725, %f1188;
	add.f32 	%f1190, %f1676, %f1668;
	add.f32 	%f1191, %f1684, %f1190;
	add.f32 	%f1192, %f1692, %f1191;
	add.f32 	%f1193, %f1700, %f1192;
	add.f32 	%f1194, %f1708, %f1193;
	add.f32 	%f1195, %f1718, %f1194;
	add.f32 	%f1196, %f1726, %f1195;
	bar.sync 	0;
	shr.u32 	%r76, %r1, 5;
	shl.b32 	%r77, %r1, 2;
	and.b32  	%r78, %r77, 12;
	shl.b32 	%r79, %r76, 4;
	or.b32  	%r80, %r79, %r78;
	and.b32  	%r81, %r73, 1792;
	or.b32  	%r82, %r81, %r80;
	add.s32 	%r83, %r72, %r82;
	st.shared.f32 	[%r83], %f1147;
	st.shared.f32 	[%r83+32], %f1154;
	st.shared.f32 	[%r83+64], %f1161;
	st.shared.f32 	[%r83+96], %f1168;
	st.shared.f32 	[%r83+128], %f1175;
	st.shared.f32 	[%r83+160], %f1182;
	st.shared.f32 	[%r83+192], %f1189;
	st.shared.f32 	[%r83+224], %f1196;
	and.b32  	%r84, %r1, 28;
	shl.b32 	%r85, %r76, 10;
	or.b32  	%r86, %r85, %r84;
	shl.b32 	%r87, %r1, 8;
	and.b32  	%r88, %r87, 768;
	or.b32  	%r89, %r88, %r86;
	add.s32 	%r90, %r71, %r89;
	st.shared.f32 	[%r90], %f1091;
	st.shared.f32 	[%r90+32], %f1098;
	st.shared.f32 	[%r90+64], %f1105;
	st.shared.f32 	[%r90+96], %f1112;
	st.shared.f32 	[%r90+128], %f1119;
	st.shared.f32 	[%r90+160], %f1126;
	st.shared.f32 	[%r90+192], %f1133;
	st.shared.f32 	[%r90+224], %f1140;
	bar.sync 	0;
	@%p11 bra 	$L__BB0_7;
	ld.shared.v4.f32 	{%f1227, %f1228, %f1229, %f1230}, [%r11+-2048];
	sub.f32 	%f1231, %f1709, %f1227;
	sub.f32 	%f1232, %f1231, %f1228;
	sub.f32 	%f1233, %f1232, %f1229;
	sub.f32 	%f1234, %f1233, %f1230;
	ld.shared.v4.f32 	{%f1235, %f1236, %f1237, %f1238}, [%r11+-2032];
	sub.f32 	%f1239, %f1234, %f1235;
	sub.f32 	%f1240, %f1239, %f1236;
	sub.f32 	%f1241, %f1240, %f1237;
	sub.f32 	%f1744, %f1241, %f1238;
	ld.shared.v4.f32 	{%f1242, %f1243, %f1244, %f1245}, [%r11+-2016];
	sub.f32 	%f1246, %f1710, %f1242;
	sub.f32 	%f1247, %f1246, %f1243;
	sub.f32 	%f1248, %f1247, %f1244;
	ld.shared.v4.f32 	{%f1249, %f1250, %f1251, %f1252}, [%r11+-2000];
	sub.f32 	%f1253, %f1248, %f1245;
	sub.f32 	%f1254, %f1253, %f1249;
	sub.f32 	%f1255, %f1254, %f1250;
	sub.f32 	%f1256, %f1255, %f1251;
	sub.f32 	%f1743, %f1256, %f1252;
	bra.uni 	$L__BB0_8;
$L__BB0_7:
	ld.shared.v4.f32 	{%f1197, %f1198, %f1199, %f1200}, [%r11];
	sub.f32 	%f1201, %f1709, %f1197;
	sub.f32 	%f1202, %f1201, %f1198;
	sub.f32 	%f1203, %f1202, %f1199;
	sub.f32 	%f1204, %f1203, %f1200;
	ld.shared.v4.f32 	{%f1205, %f1206, %f1207, %f1208}, [%r11+16];
	sub.f32 	%f1209, %f1204, %f1205;
	sub.f32 	%f1210, %f1209, %f1206;
	sub.f32 	%f1211, %f1210, %f1207;
	sub.f32 	%f1744, %f1211, %f1208;
	ld.shared.v4.f32 	{%f1212, %f1213, %f1214, %f1215}, [%r11+32];
	sub.f32 	%f1216, %f1710, %f1212;
	sub.f32 	%f1217, %f1216, %f1213;
	sub.f32 	%f1218, %f1217, %f1214;
	ld.shared.v4.f32 	{%f1219, %f1220, %f1221, %f1222}, [%r11+48];
	sub.f32 	%f1223, %f1218, %f1215;
	sub.f32 	%f1224, %f1223, %f1219;
	sub.f32 	%f1225, %f1224, %f1220;
	sub.f32 	%f1226, %f1225, %f1221;
	sub.f32 	%f1743, %f1226, %f1222;
$L__BB0_8:
	bar.sync 	0;
	div.u32 	%r91, %r1, %r2;
	shl.b32 	%r92, %r91, 6;
	and.b32  	%r94, %r67, 62;
	sub.s32 	%r95, %r94, %r92;
	shl.b32 	%r96, %r95, 2;
	add.s32 	%r98, %r71, %r96;
	st.shared.f32 	[%r98+256], %f1744;
	st.shared.f32 	[%r98+260], %f1743;
	bar.sync 	0;
	shl.b32 	%r99, %r10, 2;
	add.s32 	%r100, %r71, %r99;
	ld.shared.v4.f32 	{%f1257, %f1258, %f1259, %f1260}, [%r100];
	ld.shared.v4.f32 	{%f1261, %f1262, %f1263, %f1264}, [%r100+16];
	add.s32 	%r102, %r71, %r65;
	ld.shared.v4.f32 	{%f1265, %f1266, %f1267, %f1268}, [%r102+256];
	ld.shared.v4.f32 	{%f1269, %f1270, %f1271, %f1272}, [%r102+272];
	abs.f32 	%f1273, %f1265;
	setp.gt.f32 	%p13, %f1273, 0f46147000;
	abs.f32 	%f1274, %f1257;
	setp.gt.f32 	%p14, %f1274, 0f46147000;
	selp.f32 	%f1275, 0f3F800000, 0f00000000, %p14;
	selp.f32 	%f1276, %f1275, 0f00000000, %p13;
	fma.rn.f32 	%f1661, %f1265, %f1276, %f229;
	abs.f32 	%f1277, %f1258;
	setp.gt.f32 	%p15, %f1277, 0f46147000;
	selp.f32 	%f1278, 0f3F800000, 0f00000000, %p15;
	selp.f32 	%f1279, %f1278, 0f00000000, %p13;
	fma.rn.f32 	%f1662, %f1265, %f1279, %f1662;
	abs.f32 	%f1280, %f1259;
	setp.gt.f32 	%p16, %f1280, 0f46147000;
	selp.f32 	%f1281, 0f3F800000, 0f00000000, %p16;
	selp.f32 	%f1282, %f1281, 0f00000000, %p13;
	fma.rn.f32 	%f1663, %f1265, %f1282, %f1663;
	abs.f32 	%f1283, %f1260;
	setp.gt.f32 	%p17, %f1283, 0f46147000;
	selp.f32 	%f1284, 0f3F800000, 0f00000000, %p17;
	selp.f32 	%f1285, %f1284, 0f00000000, %p13;
	fma.rn.f32 	%f1664, %f1265, %f1285, %f1664;
	abs.f32 	%f1286, %f1261;
	setp.gt.f32 	%p18, %f1286, 0f46147000;
	selp.f32 	%f1287, 0f3F800000, 0f00000000, %p18;
	selp.f32 	%f1288, %f1287, 0f00000000, %p13;
	fma.rn.f32 	%f1665, %f1265, %f1288, %f1665;
	abs.f32 	%f1289, %f1262;
	setp.gt.f32 	%p19, %f1289, 0f46147000;
	selp.f32 	%f1290, 0f3F800000, 0f00000000, %p19;
	selp.f32 	%f1291, %f1290, 0f00000000, %p13;
	fma.rn.f32 	%f1666, %f1265, %f1291, %f1666;
	abs.f32 	%f1292, %f1263;
	setp.gt.f32 	%p20, %f1292, 0f46147000;
	selp.f32 	%f1293, 0f3F800000, 0f00000000, %p20;
	selp.f32 	%f1294, %f1293, 0f00000000, %p13;
	fma.rn.f32 	%f1667, %f1265, %f1294, %f1667;
	abs.f32 	%f1295, %f1264;
	setp.gt.f32 	%p21, %f1295, 0f46147000;
	selp.f32 	%f1296, 0f3F800000, 0f00000000, %p21;
	selp.f32 	%f1297, %f1296, 0f00000000, %p13;
	fma.rn.f32 	%f1668, %f1265, %f1297, %f1668;
	abs.f32 	%f1298, %f1266;
	setp.gt.f32 	%p22, %f1298, 0f46147000;
	selp.f32 	%f1299, %f1275, 0f00000000, %p22;
	fma.rn.f32 	%f1669, %f1266, %f1299, %f1669;
	selp.f32 	%f1300, %f1278, 0f00000000, %p22;
	fma.rn.f32 	%f1670, %f1266, %f1300, %f1670;
	selp.f32 	%f1301, %f1281, 0f00000000, %p22;
	fma.rn.f32 	%f1671, %f1266, %f1301, %f1671;
	selp.f32 	%f1302, %f1284, 0f00000000, %p22;
	fma.rn.f32 	%f1672, %f1266, %f1302, %f1672;
	selp.f32 	%f1303, %f1287, 0f00000000, %p22;
	fma.rn.f32 	%f1673, %f1266, %f1303, %f1673;
	selp.f32 	%f1304, %f1290, 0f00000000, %p22;
	fma.rn.f32 	%f1674, %f1266, %f1304, %f1674;
	selp.f32 	%f1305, %f1293, 0f00000000, %p22;
	fma.rn.f32 	%f1675, %f1266, %f1305, %f1675;
	selp.f32 	%f1306, %f1296, 0f00000000, %p22;
	fma.rn.f32 	%f1676, %f1266, %f1306, %f1676;
	abs.f32 	%f1307, %f1267;
	setp.gt.f32 	%p23, %f1307, 0f46147000;
	selp.f32 	%f1308, %f1275, 0f00000000, %p23;
	fma.rn.f32 	%f1677, %f1267, %f1308, %f1677;
	selp.f32 	%f1309, %f1278, 0f00000000, %p23;
	fma.rn.f32 	%f1678, %f1267, %f1309, %f1678;
	selp.f32 	%f1310, %f1281, 0f00000000, %p23;
	fma.rn.f32 	%f1679, %f1267, %f1310, %f1679;
	selp.f32 	%f1311, %f1284, 0f00000000, %p23;
	fma.rn.f32 	%f1680, %f1267, %f1311, %f1680;
	selp.f32 	%f1312, %f1287, 0f00000000, %p23;
	fma.rn.f32 	%f1681, %f1267, %f1312, %f1681;
	selp.f32 	%f1313, %f1290, 0f00000000, %p23;
	fma.rn.f32 	%f1682, %f1267, %f1313, %f1682;
	selp.f32 	%f1314, %f1293, 0f00000000, %p23;
	fma.rn.f32 	%f1683, %f1267, %f1314, %f1683;
	selp.f32 	%f1315, %f1296, 0f00000000, %p23;
	fma.rn.f32 	%f1684, %f1267, %f1315, %f1684;
	abs.f32 	%f1316, %f1268;
	setp.gt.f32 	%p24, %f1316, 0f46147000;
	selp.f32 	%f1317, %f1275, 0f00000000, %p24;
	fma.rn.f32 	%f1685, %f1268, %f1317, %f1685;
	selp.f32 	%f1318, %f1278, 0f00000000, %p24;
	fma.rn.f32 	%f1686, %f1268, %f1318, %f1686;
	selp.f32 	%f1319, %f1281, 0f00000000, %p24;
	fma.rn.f32 	%f1687, %f1268, %f1319, %f1687;
	selp.f32 	%f1320, %f1284, 0f00000000, %p24;
	fma.rn.f32 	%f1688, %f1268, %f1320, %f1688;
	selp.f32 	%f1321, %f1287, 0f00000000, %p24;
	fma.rn.f32 	%f1689, %f1268, %f1321, %f1689;
	selp.f32 	%f1322, %f1290, 0f00000000, %p24;
	fma.rn.f32 	%f1690, %f1268, %f1322, %f1690;
	selp.f32 	%f1323, %f1293, 0f00000000, %p24;
	fma.rn.f32 	%f1691, %f1268, %f1323, %f1691;
	selp.f32 	%f1324, %f1296, 0f00000000, %p24;
	fma.rn.f32 	%f1692, %f1268, %f1324, %f1692;
	abs.f32 	%f1325, %f1269;
	setp.gt.f32 	%p25, %f1325, 0f46147000;
	selp.f32 	%f1326, %f1275, 0f00000000, %p25;
	fma.rn.f32 	%f1693, %f1269, %f1326, %f1693;
	selp.f32 	%f1327, %f1278, 0f00000000, %p25;
	fma.rn.f32 	%f1694, %f1269, %f1327, %f1694;
	selp.f32 	%f1328, %f1281, 0f00000000, %p25;
	fma.rn.f32 	%f1695, %f1269, %f1328, %f1695;
	selp.f32 	%f1329, %f1284, 0f00000000, %p25;
	fma.rn.f32 	%f1696, %f1269, %f1329, %f1696;
	selp.f32 	%f1330, %f1287, 0f00000000, %p25;
	fma.rn.f32 	%f1697, %f1269, %f1330, %f1697;
	selp.f32 	%f1331, %f1290, 0f00000000, %p25;
	fma.rn.f32 	%f1698, %f1269, %f1331, %f1698;
	selp.f32 	%f1332, %f1293, 0f00000000, %p25;
	fma.rn.f32 	%f1699, %f1269, %f1332, %f1699;
	selp.f32 	%f1333, %f1296, 0f00000000, %p25;
	fma.rn.f32 	%f1700, %f1269, %f1333, %f1700;
	abs.f32 	%f1334, %f1270;
	setp.gt.f32 	%p26, %f1334, 0f46147000;
	selp.f32 	%f1335, %f1275, 0f00000000, %p26;
	fma.rn.f32 	%f1701, %f1270, %f1335, %f1701;
	selp.f32 	%f1336, %f1278, 0f00000000, %p26;
	fma.rn.f32 	%f1702, %f1270, %f1336, %f1702;
	selp.f32 	%f1337, %f1281, 0f00000000, %p26;
	fma.rn.f32 	%f1703, %f1270, %f1337, %f1703;
	selp.f32 	%f1338, %f1284, 0f00000000, %p26;
	fma.rn.f32 	%f1704, %f1270, %f1338, %f1704;
	selp.f32 	%f1339, %f1287, 0f00000000, %p26;
	fma.rn.f32 	%f1705, %f1270, %f1339, %f1705;
	selp.f32 	%f1340, %f1290, 0f00000000, %p26;
	fma.rn.f32 	%f1706, %f1270, %f1340, %f1706;
	selp.f32 	%f1341, %f1293, 0f00000000, %p26;
	fma.rn.f32 	%f1707, %f1270, %f1341, %f1707;
	selp.f32 	%f1342, %f1296, 0f00000000, %p26;
	fma.rn.f32 	%f1708, %f1270, %f1342, %f1708;
	abs.f32 	%f1343, %f1271;
	setp.gt.f32 	%p27, %f1343, 0f46147000;
	selp.f32 	%f1344, %f1275, 0f00000000, %p27;
	fma.rn.f32 	%f1711, %f1271, %f1344, %f1711;
	selp.f32 	%f1345, %f1278, 0f00000000, %p27;
	fma.rn.f32 	%f1712, %f1271, %f1345, %f1712;
	selp.f32 	%f1346, %f1281, 0f00000000, %p27;
	fma.rn.f32 	%f1713, %f1271, %f1346, %f1713;
	selp.f32 	%f1347, %f1284, 0f00000000, %p27;
	fma.rn.f32 	%f1714, %f1271, %f1347, %f1714;
	selp.f32 	%f1348, %f1287, 0f00000000, %p27;
	fma.rn.f32 	%f1715, %f1271, %f1348, %f1715;
	selp.f32 	%f1349, %f1290, 0f00000000, %p27;
	fma.rn.f32 	%f1716, %f1271, %f1349, %f1716;
	selp.f32 	%f1350, %f1293, 0f00000000, %p27;
	fma.rn.f32 	%f1717, %f1271, %f1350, %f1717;
	selp.f32 	%f1351, %f1296, 0f00000000, %p27;
	fma.rn.f32 	%f1718, %f1271, %f1351, %f1718;
	abs.f32 	%f1352, %f1272;
	setp.gt.f32 	%p28, %f1352, 0f46147000;
	selp.f32 	%f1353, %f1275, 0f00000000, %p28;
	fma.rn.f32 	%f1719, %f1272, %f1353, %f1719;
	selp.f32 	%f1354, %f1278, 0f00000000, %p28;
	fma.rn.f32 	%f1720, %f1272, %f1354, %f1720;
	selp.f32 	%f1355, %f1281, 0f00000000, %p28;
	fma.rn.f32 	%f1721, %f1272, %f1355, %f1721;
	selp.f32 	%f1356, %f1284, 0f00000000, %p28;
	fma.rn.f32 	%f1722, %f1272, %f1356, %f1722;
	selp.f32 	%f1357, %f1287, 0f00000000, %p28;
	fma.rn.f32 	%f1723, %f1272, %f1357, %f1723;
	selp.f32 	%f1358, %f1290, 0f00000000, %p28;
	fma.rn.f32 	%f1724, %f1272, %f1358, %f1724;
	selp.f32 	%f1359, %f1293, 0f00000000, %p28;
	fma.rn.f32 	%f1725, %f1272, %f1359, %f1725;
	selp.f32 	%f1360, %f1296, 0f00000000, %p28;
	fma.rn.f32 	%f1726, %f1272, %f1360, %f1726;
	bar.sync 	0;
$L__BB0_9:
	ld.param.u32 	%r159, [_Z14ft_sgemm_largeiiiPfS_S_ff_param_2];
	setp.lt.s32 	%p29, %r163, %r159;
	setp.lt.u32 	%p30, %r1, %r2;
	shl.b32 	%r103, %r160, 11;
	and.b32  	%r104, %r103, 2048;
	xor.b32  	%r105, %r104, 2048;
	mov.u32 	%r106, _ZZ14ft_sgemm_largeiiiPfS_S_ffE3sAB;
	add.s32 	%r162, %r106, %r105;
	add.s32 	%r161, %r162, 4096;
	shl.b32 	%r107, %r1, 5;
	add.s32 	%r108, %r106, %r107;
	add.s32 	%r109, %r108, %r105;
	st.shared.v4.f32 	[%r109], {%f1735, %f1736, %f1737, %f1738};
	st.shared.v4.f32 	[%r109+16], {%f1739, %f1740, %f1741, %f1742};
	st.shared.v4.f32 	[%r109+4096], {%f1727, %f1728, %f1729, %f1730};
	st.shared.v4.f32 	[%r109+4112], {%f1731, %f1732, %f1733, %f1734};
	bar.sync 	0;
	shl.b32 	%r110, %r1, 2;
	and.b32  	%r111, %r110, 128;
	and.b32  	%r112, %r107, 96;
	or.b32  	%r113, %r112, %r111;
	add.s32 	%r114, %r162, %r113;
	ld.shared.v4.f32 	{%f1629, %f1630, %f1631, %f1632}, [%r114];
	ld.shared.v4.f32 	{%f1633, %f1634, %f1635, %f1636}, [%r114+16];
	shl.b32 	%r115, %r1, 3;
	and.b32  	%r116, %r115, 224;
	add.s32 	%r117, %r161, %r116;
	ld.shared.v4.f32 	{%f1644, %f1643, %f1642, %f1641}, [%r117];
	ld.shared.v4.f32 	{%f1640, %f1639, %f1638, %f1637}, [%r117+16];
	add.f32 	%f1361, %f1735, 0f00000000;
	add.f32 	%f1362, %f1361, %f1736;
	add.f32 	%f1363, %f1362, %f1737;
	add.f32 	%f1364, %f1363, %f1738;
	add.f32 	%f1365, %f1364, %f1739;
	add.f32 	%f1366, %f1365, %f1740;
	add.f32 	%f1367, %f1366, %f1741;
	add.f32 	%f1368, %f1367, %f1742;
	add.f32 	%f1369, %f1727, 0f00000000;
	add.f32 	%f1370, %f1369, %f1728;
	add.f32 	%f1371, %f1370, %f1729;
	add.f32 	%f1372, %f1371, %f1730;
	add.f32 	%f1373, %f1372, %f1731;
	add.f32 	%f1374, %f1373, %f1732;
	add.f32 	%f1375, %f1374, %f1733;
	add.f32 	%f1376, %f1375, %f1734;
	mov.b32 	%r118, %f1368;
	shfl.sync.bfly.b32	%r119|%p31, %r118, 1, 31, -1;
	mov.b32 	%f1377, %r119;
	add.f32 	%f1378, %f1368, %f1377;
	mov.b32 	%r120, %f1378;
	shfl.sync.bfly.b32	%r121|%p32, %r120, 2, 31, -1;
	mov.b32 	%f1379, %r121;
	add.f32 	%f1380, %f1378, %f1379;
	mov.b32 	%r122, %f1380;
	shfl.sync.bfly.b32	%r123|%p33, %r122, 4, 31, -1;
	mov.b32 	%f1381, %r123;
	add.f32 	%f1382, %f1380, %f1381;
	mov.b32 	%r124, %f1376;
	shfl.sync.bfly.b32	%r125|%p34, %r124, 1, 31, -1;
	mov.b32 	%f1383, %r125;
	add.f32 	%f1384, %f1376, %f1383;
	mov.b32 	%r126, %f1384;
	shfl.sync.bfly.b32	%r127|%p35, %r126, 2, 31, -1;
	mov.b32 	%f1385, %r127;
	add.f32 	%f1386, %f1384, %f1385;
	mov.b32 	%r128, %f1386;
	shfl.sync.bfly.b32	%r129|%p36, %r128, 4, 31, -1;
	mov.b32 	%f1387, %r129;
	add.f32 	%f1388, %f1386, %f1387;
	mul.f32 	%f1389, %f1735, %f1388;
	mul.f32 	%f1390, %f1736, %f1388;
	mul.f32 	%f1391, %f1737, %f1388;
	mul.f32 	%f1392, %f1738, %f1388;
	mul.f32 	%f1393, %f1739, %f1388;
	mul.f32 	%f1394, %f1740, %f1388;
	mul.f32 	%f1395, %f1741, %f1388;
	mul.f32 	%f1396, %f1742, %f1388;
	mul.f32 	%f1397, %f1727, %f1382;
	mul.f32 	%f1398, %f1728, %f1382;
	mul.f32 	%f1399, %f1729, %f1382;
	mul.f32 	%f1400, %f1730, %f1382;
	mul.f32 	%f1401, %f1731, %f1382;
	mul.f32 	%f1402, %f1732, %f1382;
	mul.f32 	%f1403, %f1733, %f1382;
	mul.f32 	%f1404, %f1734, %f1382;
	add.s32 	%r130, %r108, %r104;
	st.shared.v4.f32 	[%r130], {%f1389, %f1390, %f1391, %f1392};
	st.shared.v4.f32 	[%r130+16], {%f1393, %f1394, %f1395, %f1396};
	st.shared.v4.f32 	[%r130+4096], {%f1397, %f1398, %f1399, %f1400};
	st.shared.v4.f32 	[%r130+4112], {%f1401, %f1402, %f1403, %f1404};
	bar.sync 	0;
	shl.b32 	%r131, %r160, 9;
	and.b32  	%r132, %r131, 512;
	or.b32  	%r133, %r132, 1024;
	selp.b32 	%r134, %r132, %r133, %p30;
	shl.b32 	%r135, %r1, 1;
	and.b32  	%r136, %r135, 62;
	or.b32  	%r137, %r134, %r136;
	shl.b32 	%r138, %r137, 2;
	add.s32 	%r139, %r106, %r138;
	ld.shared.f32 	%f1405, [%r139];
	add.f32 	%f1406, %f1709, %f1405;
	ld.shared.f32 	%f1407, [%r139+4];
	add.f32 	%f1408, %f1710, %f1407;
	ld.shared.f32 	%f1409, [%r139+256];
	add.f32 	%f1410, %f1406, %f1409;
	ld.shared.f32 	%f1411, [%r139+260];
	add.f32 	%f1412, %f1408, %f1411;
	ld.shared.f32 	%f1413, [%r139+512];
	add.f32 	%f1414, %f1410, %f1413;
	ld.shared.f32 	%f1415, [%r139+516];
	add.f32 	%f1416, %f1412, %f1415;
	ld.shared.f32 	%f1417, [%r139+768];
	add.f32 	%f1418, %f1414, %f1417;
	ld.shared.f32 	%f1419, [%r139+772];
	add.f32 	%f1420, %f1416, %f1419;
	ld.shared.f32 	%f1421, [%r139+1024];
	add.f32 	%f1422, %f1418, %f1421;
	ld.shared.f32 	%f1423, [%r139+1028];
	add.f32 	%f1424, %f1420, %f1423;
	ld.shared.f32 	%f1425, [%r139+1280];
	add.f32 	%f1426, %f1422, %f1425;
	ld.shared.f32 	%f1427, [%r139+1284];
	add.f32 	%f1428, %f1424, %f1427;
	ld.shared.f32 	%f1429, [%r139+1536];
	add.f32 	%f1430, %f1426, %f1429;
	ld.shared.f32 	%f1431, [%r139+1540];
	add.f32 	%f1432, %f1428, %f1431;
	ld.shared.f32 	%f1433, [%r139+1792];
	add.f32 	%f1709, %f1430, %f1433;
	ld.shared.f32 	%f1434, [%r139+1796];
	add.f32 	%f1710, %f1432, %f1434;
	bar.sync 	0;
	add.s32 	%r160, %r160, 1;
	@%p29 bra 	$L__BB0_2;
$L__BB0_10:
	ld.param.f32 	%f1628, [_Z14ft_sgemm_largeiiiPfS_S_ff_param_7];
	ld.param.f32 	%f1627, [_Z14ft_sgemm_largeiiiPfS_S_ff_param_6];
	ld.param.u64 	%rd36, [_Z14ft_sgemm_largeiiiPfS_S_ff_param_5];
	ld.param.u32 	%r155, [_Z14ft_sgemm_largeiiiPfS_S_ff_param_0];
	cvta.to.global.u64 	%rd22, %rd36;
	mov.u32 	%r140, %ctaid.x;
	shl.b32 	%r141, %r140, 6;
	mov.u32 	%r142, %tid.x;
	shl.b32 	%r143, %r142, 3;
	and.b32  	%r144, %r143, 24;
	and.b32  	%r145, %r142, 32;
	or.b32  	%r146, %r144, %r145;
	or.b32  	%r147, %r146, %r141;
	cvt.u64.u32 	%rd23, %r147;
	mov.u32 	%r148, %ctaid.y;
	shl.b32 	%r149, %r148, 6;
	shl.b32 	%r150, %r142, 1;
	and.b32  	%r151, %r150, 56;
	or.b32  	%r152, %r149, %r151;
	mul.lo.s32 	%r153, %r152, %r155;
	cvt.s64.s32 	%rd24, %r153;
	add.s64 	%rd25, %rd24, %rd23;
	shl.b64 	%rd26, %rd25, 2;
	add.s64 	%rd27, %rd22, %rd26;
	ld.global.v4.f32 	{%f1435, %f1436, %f1437, %f1438}, [%rd27];
	ld.global.v4.f32 	{%f1439, %f1440, %f1441, %f1442}, [%rd27+16];
	mul.wide.s32 	%rd28, %r155, 4;
	add.s64 	%rd29, %rd27, %rd28;
	ld.global.v4.f32 	{%f1443, %f1444, %f1445, %f1446}, [%rd29];
	ld.global.v4.f32 	{%f1447, %f1448, %f1449, %f1450}, [%rd29+16];
	add.s64 	%rd30, %rd29, %rd28;
	ld.global.v4.f32 	{%f1451, %f1452, %f1453, %f1454}, [%rd30];
	ld.global.v4.f32 	{%f1455, %f1456, %f1457, %f1458}, [%rd30+16];
	add.s64 	%rd31, %rd30, %rd28;
	ld.global.v4.f32 	{%f1459, %f1460, %f1461, %f1462}, [%rd31];
	ld.global.v4.f32 	{%f1463, %f1464, %f1465, %f1466}, [%rd31+16];
	add.s64 	%rd32, %rd31, %rd28;
	ld.global.v4.f32 	{%f1467, %f1468, %f1469, %f1470}, [%rd32];
	ld.global.v4.f32 	{%f1471, %f1472, %f1473, %f1474}, [%rd32+16];
	add.s64 	%rd33, %rd32, %rd28;
	ld.global.v4.f32 	{%f1475, %f1476, %f1477, %f1478}, [%rd33];
	ld.global.v4.f32 	{%f1479, %f1480, %f1481, %f1482}, [%rd33+16];
	add.s64 	%rd34, %rd33, %rd28;
	ld.global.v4.f32 	{%f1483, %f1484, %f1485, %f1486}, [%rd34];
	ld.global.v4.f32 	{%f1487, %f1488, %f1489, %f1490}, [%rd34+16];
	add.s64 	%rd35, %rd34, %rd28;
	ld.global.v4.f32 	{%f1491, %f1492, %f1493, %f1494}, [%rd35];
	ld.global.v4.f32 	{%f1495, %f1496, %f1497, %f1498}, [%rd35+16];
	mul.f32 	%f1499, %f1628, %f1435;
	fma.rn.f32 	%f1500, %f1627, %f1661, %f1499;
	mul.f32 	%f1501, %f1628, %f1436;
	fma.rn.f32 	%f1502, %f1627, %f1669, %f1501;
	mul.f32 	%f1503, %f1628, %f1437;
	fma.rn.f32 	%f1504, %f1627, %f1677, %f1503;
	mul.f32 	%f1505, %f1628, %f1438;
	fma.rn.f32 	%f1506, %f1627, %f1685, %f1505;
	mul.f32 	%f1507, %f1628, %f1439;
	fma.rn.f32 	%f1508, %f1627, %f1693, %f1507;
	mul.f32 	%f1509, %f1628, %f1440;
	fma.rn.f32 	%f1510, %f1627, %f1701, %f1509;
	mul.f32 	%f1511, %f1628, %f1441;
	fma.rn.f32 	%f1512, %f1627, %f1711, %f1511;
	mul.f32 	%f1513, %f1628, %f1442;
	fma.rn.f32 	%f1514, %f1627, %f1719, %f1513;
	mul.f32 	%f1515, %f1628, %f1443;
	fma.rn.f32 	%f1516, %f1627, %f1662, %f1515;
	mul.f32 	%f1517, %f1628, %f1444;
	fma.rn.f32 	%f1518, %f1627, %f1670, %f1517;
	mul.f32 	%f1519, %f1628, %f1445;
	fma.rn.f32 	%f1520, %f1627, %f1678, %f1519;
	mul.f32 	%f1521, %f1628, %f1446;
	fma.rn.f32 	%f1522, %f1627, %f1686, %f1521;
	mul.f32 	%f1523, %f1628, %f1447;
	fma.rn.f32 	%f1524, %f1627, %f1694, %f1523;
	mul.f32 	%f1525, %f1628, %f1448;
	fma.rn.f32 	%f1526, %f1627, %f1702, %f1525;
	mul.f32 	%f1527, %f1628, %f1449;
	fma.rn.f32 	%f1528, %f1627, %f1712, %f1527;
	mul.f32 	%f1529, %f1628, %f1450;
	fma.rn.f32 	%f1530, %f1627, %f1720, %f1529;
	mul.f32 	%f1531, %f1628, %f1451;
	fma.rn.f32 	%f1532, %f1627, %f1663, %f1531;
	mul.f32 	%f1533, %f1628, %f1452;
	fma.rn.f32 	%f1534, %f1627, %f1671, %f1533;
	mul.f32 	%f1535, %f1628, %f1453;
	fma.rn.f32 	%f1536, %f1627, %f1679, %f1535;
	mul.f32 	%f1537, %f1628, %f1454;
	fma.rn.f32 	%f1538, %f1627, %f1687, %f1537;
	mul.f32 	%f1539, %f1628, %f1455;
	fma.rn.f32 	%f1540, %f1627, %f1695, %f1539;
	mul.f32 	%f1541, %f1628, %f1456;
	fma.rn.f32 	%f1542, %f1627, %f1703, %f1541;
	mul.f32 	%f1543, %f1628, %f1457;
	fma.rn.f32 	%f1544, %f1627, %f1713, %f1543;
	mul.f32 	%f1545, %f1628, %f1458;
	fma.rn.f32 	%f1546, %f1627, %f1721, %f1545;
	mul.f32 	%f1547, %f1628, %f1459;
	fma.rn.f32 	%f1548, %f1627, %f1664, %f1547;
	mul.f32 	%f1549, %f1628, %f1460;
	fma.rn.f32 	%f1550, %f1627, %f1672, %f1549;
	mul.f32 	%f1551, %f1628, %f1461;
	fma.rn.f32 	%f1552, %f1627, %f1680, %f1551;
	mul.f32 	%f1553, %f1628, %f1462;
	fma.rn.f32 	%f1554, %f1627, %f1688, %f1553;
	mul.f32 	%f1555, %f1628, %f1463;
	fma.rn.f32 	%f1556, %f1627, %f1696, %f1555;
	mul.f32 	%f1557, %f1628, %f1464;
	fma.rn.f32 	%f1558, %f1627, %f1704, %f1557;
	mul.f32 	%f1559, %f1628, %f1465;
	fma.rn.f32 	%f1560, %f1627, %f1714, %f1559;
	mul.f32 	%f1561, %f1628, %f1466;
	fma.rn.f32 	%f1562, %f1627, %f1722, %f1561;
	mul.f32 	%f1563, %f1628, %f1467;
	fma.rn.f32 	%f1564, %f1627, %f1665, %f1563;
	mul.f32 	%f1565, %f1628, %f1468;
	fma.rn.f32 	%f1566, %f1627, %f1673, %f1565;
	mul.f32 	%f1567, %f1628, %f1469;
	fma.rn.f32 	%f1568, %f1627, %f1681, %f1567;
	mul.f32 	%f1569, %f1628, %f1470;
	fma.rn.f32 	%f1570, %f1627, %f1689, %f1569;
	mul.f32 	%f1571, %f1628, %f1471;
	fma.rn.f32 	%f1572, %f1627, %f1697, %f1571;
	mul.f32 	%f1573, %f1628, %f1472;
	fma.rn.f32 	%f1574, %f1627, %f1705, %f1573;
	mul.f32 	%f1575, %f1628, %f1473;
	fma.rn.f32 	%f1576, %f1627, %f1715, %f1575;
	mul.f32 	%f1577, %f1628, %f1474;
	fma.rn.f32 	%f1578, %f1627, %f1723, %f1577;
	mul.f32 	%f1579, %f1628, %f1475;
	fma.rn.f32 	%f1580, %f1627, %f1666, %f1579;
	mul.f32 	%f1581, %f1628, %f1476;
	fma.rn.f32 	%f1582, %f1627, %f1674, %f1581;
	mul.f32 	%f1583, %f1628, %f1477;
	fma.rn.f32 	%f1584, %f1627, %f1682, %f1583;
	mul.f32 	%f1585, %f1628, %f1478;
	fma.rn.f32 	%f1586, %f1627, %f1690, %f1585;
	mul.f32 	%f1587, %f1628, %f1479;
	fma.rn.f32 	%f1588, %f1627, %f1698, %f1587;
	mul.f32 	%f1589, %f1628, %f1480;
	fma.rn.f32 	%f1590, %f1627, %f1706, %f1589;
	mul.f32 	%f1591, %f1628, %f1481;
	fma.rn.f32 	%f1592, %f1627, %f1716, %f1591;
	mul.f32 	%f1593, %f1628, %f1482;
	fma.rn.f32 	%f1594, %f1627, %f1724, %f1593;
	mul.f32 	%f1595, %f1628, %f1483;
	fma.rn.f32 	%f1596, %f1627, %f1667, %f1595;
	mul.f32 	%f1597, %f1628, %f1484;
	fma.rn.f32 	%f1598, %f1627, %f1675, %f1597;
	mul.f32 	%f1599, %f1628, %f1485;
	fma.rn.f32 	%f1600, %f1627, %f1683, %f1599;
	mul.f32 	%f1601, %f1628, %f1486;
	fma.rn.f32 	%f1602, %f1627, %f1691, %f1601;
	mul.f32 	%f1603, %f1628, %f1487;
	fma.rn.f32 	%f1604, %f1627, %f1699, %f1603;
	mul.f32 	%f1605, %f1628, %f1488;
	fma.rn.f32 	%f1606, %f1627, %f1707, %f1605;
	mul.f32 	%f1607, %f1628, %f1489;
	fma.rn.f32 	%f1608, %f1627, %f1717, %f1607;
	mul.f32 	%f1609, %f1628, %f1490;
	fma.rn.f32 	%f1610, %f1627, %f1725, %f1609;
	mul.f32 	%f1611, %f1628, %f1491;
	fma.rn.f32 	%f1612, %f1627, %f1668, %f1611;
	mul.f32 	%f1613, %f1628, %f1492;
	fma.rn.f32 	%f1614, %f1627, %f1676, %f1613;
	mul.f32 	%f1615, %f1628, %f1493;
	fma.rn.f32 	%f1616, %f1627, %f1684, %f1615;
	mul.f32 	%f1617, %f1628, %f1494;
	fma.rn.f32 	%f1618, %f1627, %f1692, %f1617;
	mul.f32 	%f1619, %f1628, %f1495;
	fma.rn.f32 	%f1620, %f1627, %f1700, %f1619;
	mul.f32 	%f1621, %f1628, %f1496;
	fma.rn.f32 	%f1622, %f1627, %f1708, %f1621;
	mul.f32 	%f1623, %f1628, %f1497;
	fma.rn.f32 	%f1624, %f1627, %f1718, %f1623;
	mul.f32 	%f1625, %f1628, %f1498;
	fma.rn.f32 	%f1626, %f1627, %f1726, %f1625;
	st.global.v4.f32 	[%rd27], {%f1500, %f1502, %f1504, %f1506};
	st.global.v4.f32 	[%rd27+16], {%f1508, %f1510, %f1512, %f1514};
	st.global.v4.f32 	[%rd29], {%f1516, %f1518, %f1520, %f1522};
	st.global.v4.f32 	[%rd29+16], {%f1524, %f1526, %f1528, %f1530};
	st.global.v4.f32 	[%rd30], {%f1532, %f1534, %f1536, %f1538};
	st.global.v4.f32 	[%rd30+16], {%f1540, %f1542, %f1544, %f1546};
	st.global.v4.f32 	[%rd31], {%f1548, %f1550, %f1552, %f1554};
	st.global.v4.f32 	[%rd31+16], {%f1556, %f1558, %f1560, %f1562};
	st.global.v4.f32 	[%rd32], {%f1564, %f1566, %f1568, %f1570};
	st.global.v4.f32 	[%rd32+16], {%f1572, %f1574, %f1576, %f1578};
	st.global.v4.f32 	[%rd33], {%f1580, %f1582, %f1584, %f1586};
	st.global.v4.f32 	[%rd33+16], {%f1588, %f1590, %f1592, %f1594};
	st.global.v4.f32 	[%rd34], {%f1596, %f1598, %f1600, %f1602};
	st.global.v4.f32 	[%rd34+16], {%f1604, %f1606, %f1608, %f1610};
	st.global.v4.f32 	[%rd35], {%f1612, %f1614, %f1616, %f1618};
	st.global.v4.f32 	[%rd35+16], {%f1620, %f1622, %f1624, %f1626};
	ret;

}


// ===== COMPILED SASS (sm_100) =====

	.target	sm_100

	.elftype	@"ET_EXEC"


//--------------------- .note.nv.tkinfo           --------------------------
	.section	.note.nv.tkinfo,"",@"SHT_NOTE"
	.sectionflags	@"SHF_NOTE_NV_TKINFO"
	.tkinfo
        /*0018*/ 	.word	0x00000002
        /*0030*/ 	.string	""
        /*0030*/ 	.string	"ptxas"
        /*0030*/ 	.string	"Cuda compilation tools, release 13.0, V13.0.88"
        /*0030*/ 	.string	"Build cuda_13.0.r13.0/compiler.36424714_0"
        /*0030*/ 	.string	"-arch sm_100 -m 64 "



//--------------------- .note.nv.cuinfo           --------------------------
	.section	.note.nv.cuinfo,"",@"SHT_NOTE"
	.sectionflags	@"SHF_NOTE_NV_CUINFO"
        /*0018*/ 	.short	0x0002
        /*001a*/ 	.short	0x0064
        /*001c*/ 	.short	0x0082
	.zero		2


//--------------------- .nv.info                  --------------------------
	.section	.nv.info,"",@"SHT_CUDA_INFO"
	.align	4


	//----- nvinfo : EIATTR_REGCOUNT
	.align		4
        /*0000*/ 	.byte	0x04, 0x2f
        /*0002*/ 	.short	(.L_1 - .L_0)
	.align		4
.L_0:
        /*0004*/ 	.word	index@(_Z14ft_sgemm_largeiiiPfS_S_ff)
        /*0008*/ 	.word	0x00000080


	//----- nvinfo : EIATTR_FRAME_SIZE
	.align		4
.L_1:
        /*000c*/ 	.byte	0x04, 0x11
        /*000e*/ 	.short	(.L_3 - .L_2)
	.align		4
.L_2:
        /*0010*/ 	.word	index@($__internal_0_$__cuda_sm20_div_u16)
        /*0014*/ 	.word	0x00000000


	//----- nvinfo : EIATTR_FRAME_SIZE
	.align		4
.L_3:
        /*0018*/ 	.byte	0x04, 0x11
        /*001a*/ 	.short	(.L_5 - .L_4)
	.align		4
.L_4:
        /*001c*/ 	.word	index@(_Z14ft_sgemm_largeiiiPfS_S_ff)
        /*0020*/ 	.word	0x00000000


	//----- nvinfo : EIATTR_MIN_STACK_SIZE
	.align		4
.L_5:
        /*0024*/ 	.byte	0x04, 0x12
        /*0026*/ 	.short	(.L_7 - .L_6)
	.align		4
.L_6:
        /*0028*/ 	.word	index@(_Z14ft_sgemm_largeiiiPfS_S_ff)
        /*002c*/ 	.word	0x00000000
.L_7:


//--------------------- .nv.compat                --------------------------
	.section	.nv.compat,"",@"SHT_CUDA_COMPAT_INFO"
	.align	4
        /*0000*/ 	.byte	0x02, 0x09, 0x00, 0x00, 0x02, 0x02, 0x01, 0x00, 0x02, 0x05, 0x05, 0x00, 0x03, 0x07, 0x01, 0x01
        /*0010*/ 	.byte	0x02, 0x03, 0x00, 0x00, 0x02, 0x06, 0x01, 0x00, 0x04, 0x0b, 0x08, 0x00, 0x01, 0x00, 0x00, 0x00
        /*0020*/ 	.byte	0x00, 0x00, 0x00, 0x00


//--------------------- .nv.info._Z14ft_sgemm_largeiiiPfS_S_ff --------------------------
	.section	.nv.info._Z14ft_sgemm_largeiiiPfS_S_ff,"",@"SHT_CUDA_INFO"
	.sectionflags	@""
	.align	4


	//----- nvinfo : EIATTR_CUDA_API_VERSION
	.align		4
        /*0000*/ 	.byte	0x04, 0x37
        /*0002*/ 	.short	(.L_9 - .L_8)
.L_8:
        /*0004*/ 	.word	0x00000082


	//----- nvinfo : EIATTR_KPARAM_INFO
	.align		4
.L_9:
        /*0008*/ 	.byte	0x04, 0x17
        /*000a*/ 	.short	(.L_11 - .L_10)
.L_10:
        /*000c*/ 	.word	0x00000000
        /*0010*/ 	.short	0x0007
        /*0012*/ 	.short	0x002c
        /*0014*/ 	.byte	0x00, 0xf0, 0x11, 0x00


	//----- nvinfo : EIATTR_KPARAM_INFO
	.align		4
.L_11:
        /*0018*/ 	.byte	0x04, 0x17
        /*001a*/ 	.short	(.L_13 - .L_12)
.L_12:
        /*001c*/ 	.word	0x00000000
        /*0020*/ 	.short	0x0006
        /*0022*/ 	.short	0x0028
        /*0024*/ 	.byte	0x00, 0xf0, 0x11, 0x00


	//----- nvinfo : EIATTR_KPARAM_INFO
	.align		4
.L_13:
        /*0028*/ 	.byte	0x04, 0x17
        /*002a*/ 	.short	(.L_15 - .L_14)
.L_14:
        /*002c*/ 	.word	0x00000000
        /*0030*/ 	.short	0x0005
        /*0032*/ 	.short	0x0020
        /*0034*/ 	.byte	0x00, 0xf5, 0x21, 0x00


	//----- nvinfo : EIATTR_KPARAM_INFO
	.align		4
.L_15:
        /*0038*/ 	.byte	0x04, 0x17
        /*003a*/ 	.short	(.L_17 - .L_16)
.L_16:
        /*003c*/ 	.word	0x00000000
        /*0040*/ 	.short	0x0004
        /*0042*/ 	.short	0x0018
        /*0044*/ 	.byte	0x00, 0xf5, 0x21, 0x00


	//----- nvinfo : EIATTR_KPARAM_INFO
	.align		4
.L_17:
        /*0048*/ 	.byte	0x04, 0x17
        /*004a*/ 	.short	(.L_19 - .L_18)
.L_18:
        /*004c*/ 	.word	0x00000000
        /*0050*/ 	.short	0x0003
        /*0052*/ 	.short	0x0010
        /*0054*/ 	.byte	0x00, 0xf5, 0x21, 0x00


	//----- nvinfo : EIATTR_KPARAM_INFO
	.align		4
.L_19:
        /*0058*/ 	.byte	0x04, 0x17
        /*005a*/ 	.short	(.L_21 - .L_20)
.L_20:
        /*005c*/ 	.word	0x00000000
        /*0060*/ 	.short	0x0002
        /*0062*/ 	.short	0x0008
        /*0064*/ 	.byte	0x00, 0xf0, 0x11, 0x00


	//----- nvinfo : EIATTR_KPARAM_INFO
	.align		4
.L_21:
        /*0068*/ 	.byte	0x04, 0x17
        /*006a*/ 	.short	(.L_23 - .L_22)
.L_22:
        /*006c*/ 	.word	0x00000000
        /*0070*/ 	.short	0x0001
        /*0072*/ 	.short	0x0004
        /*0074*/ 	.byte	0x00, 0xf0, 0x11, 0x00


	//----- nvinfo : EIATTR_KPARAM_INFO
	.align		4
.L_23:
        /*0078*/ 	.byte	0x04, 0x17
        /*007a*/ 	.short	(.L_25 - .L_24)
.L_24:
        /*007c*/ 	.word	0x00000000
        /*0080*/ 	.short	0x0000
        /*0082*/ 	.short	0x0000
        /*0084*/ 	.byte	0x00, 0xf0, 0x11, 0x00


	//----- nvinfo : EIATTR_SPARSE_MMA_MASK
	.align		4
.L_25:
        /*0088*/ 	.byte	0x03, 0x50
        /*008a*/ 	.short	0x0000


	//----- nvinfo : EIATTR_MAXREG_COUNT
	.align		4
        /*008c*/ 	.byte	0x03, 0x1b
        /*008e*/ 	.short	0x00ff


	//----- nvinfo : EIATTR_NUM_BARRIERS
	.align		4
        /*0090*/ 	.byte	0x02, 0x4c
        /*0092*/ 	.byte	0x01
	.zero		1


	//----- nvinfo : EIATTR_MERCURY_ISA_VERSION
	.align		4
        /*0094*/ 	.byte	0x03, 0x5f
        /*0096*/ 	.short	0x0101


	//----- nvinfo : EIATTR_COOP_GROUP_MASK_REGIDS
	.align		4
        /*0098*/ 	.byte	0x04, 0x29
        /*009a*/ 	.short	(.L_27 - .L_26)


	//   ....[0]....
.L_26:
        /*009c*/ 	.word	0xffffffff


	//   ....[1]....
        /*00a0*/ 	.word	0xffffffff


	//   ....[2]....
        /*00a4*/ 	.word	0xffffffff


	//   ....[3]....
        /*00a8*/ 	.word	0xffffffff


	//   ....[4]....
        /*00ac*/ 	.word	0xffffffff


	//   ....[5]....
        /*00b0*/ 	.word	0xffffffff


	//   ....[6]....
        /*00b4*/ 	.word	0xffffffff


	//   ....[7]....
        /*00b8*/ 	.word	0xffffffff


	//   ....[8]....
        /*00bc*/ 	.word	0xffffffff


	//   ....[9]....
        /*00c0*/ 	.word	0xffffffff


	//   ....[10]....
        /*00c4*/ 	.word	0xffffffff


	//   ....[11]....
        /*00c8*/ 	.word	0xffffffff


	//----- nvinfo : EIATTR_COOP_GROUP_INSTR_OFFSETS
	.align		4
.L_27:
        /*00cc*/ 	.byte	0x04, 0x28
        /*00ce*/ 	.short	(.L_29 - .L_28)


	//   ....[0]....
.L_28:
        /*00d0*/ 	.word	0x00000600


	//   ....[1]....
        /*00d4*/ 	.word	0x00000610


	//   ....[2]....
        /*00d8*/ 	.word	0x00000640


	//   ....[3]....
        /*00dc*/ 	.word	0x00000650


	//   ....[4]....
        /*00e0*/ 	.word	0x00000690


	//   ....[5]....
        /*00e4*/ 	.word	0x000006a0


	//   ....[6]....
        /*00e8*/ 	.word	0x00004ab0


	//   ....[7]....
        /*00ec*/ 	.word	0x00004b70


	//   ....[8]....
        /*00f0*/ 	.word	0x00004bb0


	//   ....[9]....
        /*00f4*/ 	.word	0x00004be0


	//   ....[10]....
        /*00f8*/ 	.word	0x00004c00


	//   ....[11]....
        /*00fc*/ 	.word	0x00004c30


	//----- nvinfo : EIATTR_VRC_CTA_INIT_COUNT
	.align		4
.L_29:
        /*0100*/ 	.byte	0x02, 0x4a
	.zero		1
	.zero		1


	//----- nvinfo : EIATTR_EXIT_INSTR_OFFSETS
	.align		4
        /*0104*/ 	.byte	0x04, 0x1c
        /*0106*/ 	.short	(.L_31 - .L_30)


	//   ....[0]....
.L_30:
        /*0108*/ 	.word	0x00005ad0


	//----- nvinfo : EIATTR_MAX_THREADS
	.align		4
.L_31:
        /*010c*/ 	.byte	0x04, 0x05
        /*010e*/ 	.short	(.L_33 - .L_32)
.L_32:
        /*0110*/ 	.word	0x00000040
        /*0114*/ 	.word	0x00000001
        /*0118*/ 	.word	0x00000001


	//----- nvinfo : EIATTR_CRS_STACK_SIZE
	.align		4
.L_33:
        /*011c*/ 	.byte	0x04, 0x1e
        /*011e*/ 	.short	(.L_35 - .L_34)
.L_34:
        /*0120*/ 	.word	0x00000000


	//----- nvinfo : EIATTR_CBANK_PARAM_SIZE
	.align		4
.L_35:
        /*0124*/ 	.byte	0x03, 0x19
        /*0126*/ 	.short	0x0030


	//----- nvinfo : EIATTR_PARAM_CBANK
	.align		4
        /*0128*/ 	.byte	0x04, 0x0a
        /*012a*/ 	.short	(.L_37 - .L_36)
	.align		4
.L_36:
        /*012c*/ 	.word	index@(.nv.constant0._Z14ft_sgemm_largeiiiPfS_S_ff)
        /*0130*/ 	.short	0x0380
        /*0132*/ 	.short	0x0030


	//----- nvinfo : EIATTR_SW_WAR
	.align		4
.L_37:
        /*0134*/ 	.byte	0x04, 0x36
        /*0136*/ 	.short	(.L_39 - .L_38)
.L_38:
        /*0138*/ 	.word	0x00000008
.L_39:


//--------------------- .nv.callgraph             --------------------------
	.section	.nv.callgraph,"",@"SHT_CUDA_CALLGRAPH"
	.align	4
	.sectionentsize	8
	.align		4
        /*0000*/ 	.word	0x00000000
	.align		4
        /*0004*/ 	.word	0xffffffff
	.align		4
        /*0008*/ 	.word	0x00000000
	.align		4
        /*000c*/ 	.word	0xfffffffe
	.align		4
        /*0010*/ 	.word	0x00000000
	.align		4
        /*0014*/ 	.word	0xfffffffd
	.align		4
        /*0018*/ 	.word	0x00000000
	.align		4
        /*001c*/ 	.word	0xfffffffc


//--------------------- .text._Z14ft_sgemm_largeiiiPfS_S_ff --------------------------
	.section	.text._Z14ft_sgemm_largeiiiPfS_S_ff,"ax",@progbits
	.align	128
        .global         _Z14ft_sgemm_largeiiiPfS_S_ff
        .type           _Z14ft_sgemm_largeiiiPfS_S_ff,@function
        .size           _Z14ft_sgemm_largeiiiPfS_S_ff,(.L_x_7 - _Z14ft_sgemm_largeiiiPfS_S_ff)
        .other          _Z14ft_sgemm_largeiiiPfS_S_ff,@"STO_CUDA_ENTRY STV_DEFAULT"
_Z14ft_sgemm_largeiiiPfS_S_ff:
.text._Z14ft_sgemm_largeiiiPfS_S_ff:
[----:B------:R-:W-:Y:S01]  /*0000*/  LDC R1, c[0x0][0x37c] ;  /* 0x0000df00ff017b82 */ /* 0x000fe20000000800 */
[----:B------:R-:W0:Y:S01]  /*0010*/  LDCU UR8, c[0x0][0x360] ;  /* 0x00006c00ff0877ac */ /* 0x000e220008000800 */
[----:B------:R-:W1:Y:S01]  /*0020*/  S2R R7, SR_CTAID.X ;  /* 0x0000000000077919 */ /* 0x000e620000002500 */
[----:B------:R-:W-:Y:S01]  /*0030*/  HFMA2 R8, -RZ, RZ, 0, 3.0517578125e-05 ;  /* 0x00000200ff087431 */ /* 0x000fe200000001ff */
[----:B------:R-:W-:Y:S01]  /*0040*/  MOV R11, 0x90 ;  /* 0x00000090000b7802 */ /* 0x000fe20000000f00 */
[----:B------:R-:W2:Y:S01]  /*0050*/  S2R R9, SR_CTAID.Y ;  /* 0x0000000000097919 */ /* 0x000ea20000002600 */
[----:B0-----:R-:W-:-:S06]  /*0060*/  ULOP3.LUT UR4, UR8, 0xffff, URZ, 0xc0, !UPT ;  /* 0x0000ffff08047892 */ /* 0x001fcc000f8ec0ff */
[----:B------:R-:W-:-:S07]  /*0070*/  MOV R10, UR4 ;  /* 0x00000004000a7c02 */ /* 0x000fce0008000f00 */
[----:B-12---:R-:W-:Y:S05]  /*0080*/  CALL.REL.NOINC `($__internal_0_$__cuda_sm20_div_u16) ;  /* 0x0000005800947944 */ /* 0x006fea0003c00000 */
[----:B------:R-:W0:Y:S01]  /*0090*/  S2R R76, SR_TID.X ;  /* 0x00000000004c7919 */ /* 0x000e220000002100 */
[----:B------:R-:W-:Y:S01]  /*00a0*/  HFMA2 R8, -RZ, RZ, 0, 3.814697265625e-06 ;  /* 0x00000040ff087431 */ /* 0x000fe200000001ff */
[----:B------:R-:W-:Y:S02]  /*00b0*/  MOV R0, R10 ;  /* 0x0000000a00007202 */ /* 0x000fe40000000f00 */
[----:B------:R-:W-:Y:S02]  /*00c0*/  LOP3.LUT R10, R10, 0xffff, RZ, 0xc0, !PT ;  /* 0x0000ffff0a0a7812 */ /* 0x000fe400078ec0ff */
[----:B------:R-:W-:-:S07]  /*00d0*/  MOV R11, 0xf0 ;  /* 0x000000f0000b7802 */ /* 0x000fce0000000f00 */
[----:B0-----:R-:W-:Y:S05]  /*00e0*/  CALL.REL.NOINC `($__internal_0_$__cuda_sm20_div_u16) ;  /* 0x00000058007c7944 */ /* 0x001fea0003c00000 */
[----:B------:R-:W-:Y:S01]  /*00f0*/  MOV R4, R10 ;  /* 0x0000000a00047202 */ /* 0x000fe20000000f00 */
[----:B------:R-:W0:Y:S01]  /*0100*/  LDCU.64 UR12, c[0x0][0x358] ;  /* 0x00006b00ff0c77ac */ /* 0x000e220008000a00 */
[----:B------:R-:W-:Y:S02]  /*0110*/  LOP3.LUT R10, R10, 0xffff, RZ, 0xc0, !PT ;  /* 0x0000ffff0a0a7812 */ /* 0x000fe400078ec0ff */
[----:B------:R-:W-:Y:S02]  /*0120*/  LOP3.LUT R8, R76, 0xffff, RZ, 0xc0, !PT ;  /* 0x0000ffff4c087812 */ /* 0x000fe400078ec0ff */
[----:B------:R-:W-:-:S07]  /*0130*/  MOV R11, 0x150 ;  /* 0x00000150000b7802 */ /* 0x000fce0000000f00 */
[----:B0-----:R-:W-:Y:S05]  /*0140*/  CALL.REL.NOINC `($__internal_0_$__cuda_sm20_div_u16) ;  /* 0x0000005800647944 */ /* 0x001fea0003c00000 */
[----:B------:R-:W-:Y:S01]  /*0150*/  PRMT R2, R4, 0x9910, RZ ;  /* 0x0000991004027816 */ /* 0x000fe200000000ff */
[----:B------:R-:W0:Y:S01]  /*0160*/  LDC.64 R48, c[0x0][0x380] ;  /* 0x0000e000ff307b82 */ /* 0x000e220000000a00 */
[C---:B------:R-:W-:Y:S01]  /*0170*/  PRMT R3, R10.reuse, 0x9910, RZ ;  /* 0x000099100a037816 */ /* 0x040fe200000000ff */
[----:B------:R-:W1:Y:S01]  /*0180*/  LDCU.128 UR4, c[0x0][0x390] ;  /* 0x00007200ff0477ac */ /* 0x000e620008000c00 */
[----:B------:R-:W-:-:S03]  /*0190*/  LOP3.LUT R5, R10, 0xffff, RZ, 0xc0, !PT ;  /* 0x0000ffff0a057812 */ /* 0x000fc600078ec0ff */
[----:B------:R-:W-:-:S05]  /*01a0*/  IMAD R2, R2, R3, RZ ;  /* 0x0000000302027224 */ /* 0x000fca00078e02ff */
[----:B------:R-:W-:-:S04]  /*01b0*/  IADD3 R2, PT, PT, RZ, -R2, RZ ;  /* 0x80000002ff027210 */ /* 0x000fc80007ffe0ff */
[----:B------:R-:W-:-:S04]  /*01c0*/  PRMT R3, R2, 0x7710, RZ ;  /* 0x0000771002037816 */ /* 0x000fc800000000ff */
[----:B------:R-:W-:Y:S02]  /*01d0*/  IADD3 R2, PT, PT, R3, R76, RZ ;  /* 0x0000004c03027210 */ /* 0x000fe40007ffe0ff */
[----:B------:R-:W-:Y:S02]  /*01e0*/  LOP3.LUT R3, R0, 0xffff, RZ, 0xc0, !PT ;  /* 0x0000ffff00037812 */ /* 0x000fe400078ec0ff */
[----:B------:R-:W-:-:S05]  /*01f0*/  LOP3.LUT R2, R2, 0xff, RZ, 0xc0, !PT ;  /* 0x000000ff02027812 */ /* 0x000fca00078ec0ff */
[----:B------:R-:W-:-:S04]  /*0200*/  IMAD R2, R2, R3, RZ ;  /* 0x0000000302027224 */ /* 0x000fc800078e02ff */
[C-C-:B0-----:R-:W-:Y:S02]  /*0210*/  IMAD R0, R5.reuse, R48, R2.reuse ;  /* 0x0000003005007224 */ /* 0x141fe400078e0202 */
[----:B------:R-:W-:-:S03]  /*0220*/  IMAD R2, R5, R49, R2 ;  /* 0x0000003105027224 */ /* 0x000fc600078e0202 */
[----:B------:R-:W-:Y:S02]  /*0230*/  LEA R7, P0, R7, R0, 0x6 ;  /* 0x0000000007077211 */ /* 0x000fe400078030ff */
[----:B------:R-:W-:Y:S02]  /*0240*/  LEA R9, P2, R9, R2, 0x6 ;  /* 0x0000000209097211 */ /* 0x000fe400078430ff */
[----:B-1----:R-:W-:Y:S02]  /*0250*/  LEA R120, P1, R7, UR4, 0x2 ;  /* 0x0000000407787c11 */ /* 0x002fe4000f8210ff */
[----:B------:R-:W-:Y:S02]  /*0260*/  LEA R118, P3, R9, UR6, 0x2 ;  /* 0x0000000609767c11 */ /* 0x000fe4000f8610ff */
[----:B------:R-:W-:Y:S02]  /*0270*/  LEA.HI.X.SX32 R2, R2, RZ, 0x1, P2 ;  /* 0x000000ff02027211 */ /* 0x000fe400010f0eff */
[----:B------:R-:W-:-:S02]  /*0280*/  LEA.HI.X.SX32 R0, R0, RZ, 0x1, P0 ;  /* 0x000000ff00007211 */ /* 0x000fc400000f0eff */
[----:B------:R-:W-:Y:S02]  /*0290*/  LEA.HI.X R119, R9, UR7, R2, 0x2, P3 ;  /* 0x0000000709777c11 */ /* 0x000fe400098f1402 */
[----:B------:R-:W-:-:S03]  /*02a0*/  LEA.HI.X R121, R7, UR5, R0, 0x2, P1 ;  /* 0x0000000507797c11 */ /* 0x000fc600088f1400 */
[----:B------:R-:W2:Y:S04]  /*02b0*/  LDG.E.128 R24, desc[UR12][R118.64] ;  /* 0x0000000c76187981 */ /* 0x000ea8000c1e1d00 */
[----:B------:R-:W3:Y:S04]  /*02c0*/  LDG.E.128 R16, desc[UR12][R120.64] ;  /* 0x0000000c78107981 */ /* 0x000ee8000c1e1d00 */
[----:B------:R-:W4:Y:S04]  /*02d0*/  LDG.E.128 R28, desc[UR12][R118.64+0x10] ;  /* 0x0000100c761c7981 */ /* 0x000f28000c1e1d00 */
[----:B------:R-:W5:Y:S01]  /*02e0*/  LDG.E.128 R20, desc[UR12][R120.64+0x10] ;  /* 0x0000100c78147981 */ /* 0x000f62000c1e1d00 */
[----:B------:R-:W0:Y:S01]  /*02f0*/  S2UR UR6, SR_CgaCtaId ;  /* 0x00000000000679c3 */ /* 0x000e220000008800 */
[----:B------:R-:W-:Y:S01]  /*0300*/  UMOV UR4, 0x400 ;  /* 0x0000040000047882 */ /* 0x000fe20000000000 */
[----:B------:R-:W-:Y:S01]  /*0310*/  SHF.L.U32 R79, R76, 0x5, RZ ;  /* 0x000000054c4f7819 */ /* 0x000fe200000006ff */
[----:B------:R-:W-:-:S02]  /*0320*/  USHF.R.U32.HI UR8, URZ, 0x1, UR8 ;  /* 0x00000001ff087899 */ /* 0x000fc40008011608 */
[----:B0-----:R-:W-:Y:S01]  /*0330*/  ULEA UR6, UR6, UR4, 0x18 ;  /* 0x0000000406067291 */ /* 0x001fe2000f8ec0ff */
[C---:B------:R-:W-:Y:S01]  /*0340*/  SHF.L.U32 R78, R76.reuse, 0x2, RZ ;  /* 0x000000024c4e7819 */ /* 0x040fe200000006ff */
[----:B------:R-:W0:Y:S02]  /*0350*/  LDCU UR4, c[0x0][0x388] ;  /* 0x00007100ff0477ac */ /* 0x000e240008000800 */
[C---:B------:R-:W-:Y:S02]  /*0360*/  ISETP.GE.U32.AND P0, PT, R76.reuse, UR8, PT ;  /* 0x000000084c007c0c */ /* 0x040fe4000bf06070 */
[C---:B------:R-:W-:Y:S02]  /*0370*/  SHF.L.U32 R77, R76.reuse, 0x3, RZ ;  /* 0x000000034c4d7819 */ /* 0x040fe400000006ff */
[----:B------:R-:W-:-:S04]  /*0380*/  SHF.L.U32 R113, R76, 0x1, RZ ;  /* 0x000000014c717819 */ /* 0x000fc800000006ff */
[----:B------:R-:W-:Y:S01]  /*0390*/  LOP3.LUT R114, R113, 0x3e, RZ, 0xc0, !PT ;  /* 0x0000003e71727812 */ /* 0x000fe200078ec0ff */
[----:B0-----:R-:W-:Y:S01]  /*03a0*/  UISETP.GE.AND UP0, UPT, UR4, 0x1, UPT ;  /* 0x000000010400788c */ /* 0x001fe2000bf06270 */
[----:B------:R-:W-:Y:S01]  /*03b0*/  HFMA2 R112, -RZ, RZ, 0, 0 ;  /* 0x00000000ff707431 */ /* 0x000fe200000001ff */
[----:B------:R-:W-:Y:S02]  /*03c0*/  CS2R R96, SRZ ;  /* 0x0000000000607805 */ /* 0x000fe4000001ff00 */
[----:B------:R-:W-:Y:S02]  /*03d0*/  CS2R R92, SRZ ;  /* 0x00000000005c7805 */ /* 0x000fe4000001ff00 */
[----:B------:R-:W-:Y:S02]  /*03e0*/  CS2R R90, SRZ ;  /* 0x00000000005a7805 */ /* 0x000fe4000001ff00 */
[----:B------:R-:W-:Y:S02]  /*03f0*/  CS2R R104, SRZ ;  /* 0x0000000000687805 */ /* 0x000fe4000001ff00 */
[----:B------:R-:W-:-:S02]  /*0400*/  CS2R R70, SRZ ;  /* 0x0000000000467805 */ /* 0x000fc4000001ff00 */
[----:B------:R-:W-:Y:S02]  /*0410*/  CS2R R88, SRZ ;  /* 0x0000000000587805 */ /* 0x000fe4000001ff00 */
        /* <DEDUP_REMOVED lines=13> */
[----:B------:R-:W-:Y:S01]  /*04f0*/  CS2R R84, SRZ ;  /* 0x0000000000547805 */ /* 0x000fe2000001ff00 */
[----:B--2---:R-:W-:Y:S01]  /*0500*/  FADD R2, RZ, R24 ;  /* 0x00000018ff027221 */ /* 0x004fe20000000000 */
[----:B---3--:R-:W-:-:S03]  /*0510*/  FADD R0, RZ, R16 ;  /* 0x00000010ff007221 */ /* 0x008fc60000000000 */
[----:B------:R-:W-:Y:S01]  /*0520*/  FADD R5, R25, R2 ;  /* 0x0000000219057221 */ /* 0x000fe20000000000 */
[----:B------:R-:W-:-:S03]  /*0530*/  FADD R3, R17, R0 ;  /* 0x0000000011037221 */ /* 0x000fc60000000000 */
[----:B------:R-:W-:Y:S01]  /*0540*/  FADD R2, R26, R5 ;  /* 0x000000051a027221 */ /* 0x000fe20000000000 */
[----:B------:R-:W-:-:S03]  /*0550*/  FADD R0, R18, R3 ;  /* 0x0000000312007221 */ /* 0x000fc60000000000 */
[----:B------:R-:W-:Y:S01]  /*0560*/  FADD R5, R27, R2 ;  /* 0x000000021b057221 */ /* 0x000fe20000000000 */
[----:B------:R-:W-:-:S03]  /*0570*/  FADD R3, R19, R0 ;  /* 0x0000000013037221 */ /* 0x000fc60000000000 */
[----:B----4-:R-:W-:Y:S01]  /*0580*/  FADD R2, R28, R5 ;  /* 0x000000051c027221 */ /* 0x010fe20000000000 */
[----:B-----5:R-:W-:-:S03]  /*0590*/  FADD R0, R20, R3 ;  /* 0x0000000314007221 */ /* 0x020fc60000000000 */
[----:B------:R-:W-:Y:S01]  /*05a0*/  FADD R5, R29, R2 ;  /* 0x000000021d057221 */ /* 0x000fe20000000000 */
[----:B------:R-:W-:-:S03]  /*05b0*/  FADD R3, R21, R0 ;  /* 0x0000000015037221 */ /* 0x000fc60000000000 */
[----:B------:R-:W-:Y:S01]  /*05c0*/  FADD R2, R30, R5 ;  /* 0x000000051e027221 */ /* 0x000fe20000000000 */
[----:B------:R-:W-:-:S03]  /*05d0*/  FADD R0, R22, R3 ;  /* 0x0000000316007221 */ /* 0x000fc60000000000 */
[----:B------:R-:W-:Y:S01]  /*05e0*/  FADD R2, R31, R2 ;  /* 0x000000021f027221 */ /* 0x000fe20000000000 */
[----:B------:R-:W-:-:S04]  /*05f0*/  FADD R0, R23, R0 ;  /* 0x0000000017007221 */ /* 0x000fc80000000000 */
[----:B------:R-:W0:Y:S04]  /*0600*/  SHFL.BFLY PT, R5, R2, 0x1, 0x1f ;  /* 0x0c201f0002057f89 */ /* 0x000e2800000e0000 */
[----:B------:R-:W1:Y:S01]  /*0610*/  SHFL.BFLY PT, R3, R0, 0x1, 0x1f ;  /* 0x0c201f0000037f89 */ /* 0x000e6200000e0000 */
[----:B0-----:R-:W-:Y:S01]  /*0620*/  FADD R6, R2, R5 ;  /* 0x0000000502067221 */ /* 0x001fe20000000000 */
[----:B-1----:R-:W-:-:S04]  /*0630*/  FADD R3, R0, R3 ;  /* 0x0000000300037221 */ /* 0x002fc80000000000 */
[----:B------:R-:W0:Y:S04]  /*0640*/  SHFL.BFLY PT, R5, R6, 0x2, 0x1f ;  /* 0x0c401f0006057f89 */ /* 0x000e2800000e0000 */
[----:B------:R-:W1:Y:S04]  /*0650*/  SHFL.BFLY PT, R4, R3, 0x2, 0x1f ;  /* 0x0c401f0003047f89 */ /* 0x000e6800000e0000 */
[----:B------:R-:W-:Y:S01]  /*0660*/  STS.128 [R79+UR6], R16 ;  /* 0x000000104f007988 */ /* 0x000fe20008000c06 */
[----:B0-----:R-:W-:Y:S01]  /*0670*/  FADD R7, R6, R5 ;  /* 0x0000000506077221 */ /* 0x001fe20000000000 */
[----:B-1----:R-:W-:-:S04]  /*0680*/  FADD R4, R3, R4 ;  /* 0x0000000403047221 */ /* 0x002fc80000000000 */
[----:B------:R-:W0:Y:S04]  /*0690*/  SHFL.BFLY PT, R8, R7, 0x4, 0x1f ;  /* 0x0c801f0007087f89 */ /* 0x000e2800000e0000 */
[----:B------:R-:W1:Y:S04]  /*06a0*/  SHFL.BFLY PT, R5, R4, 0x4, 0x1f ;  /* 0x0c801f0004057f89 */ /* 0x000e6800000e0000 */
[----:B------:R-:W-:Y:S04]  /*06b0*/  STS.128 [R79+UR6+0x10], R20 ;  /* 0x000010144f007988 */ /* 0x000fe80008000c06 */
[----:B------:R-:W-:Y:S04]  /*06c0*/  STS.128 [R79+UR6+0x1000], R24 ;  /* 0x001000184f007988 */ /* 0x000fe80008000c06 */
[----:B------:R-:W-:Y:S01]  /*06d0*/  STS.128 [R79+UR6+0x1010], R28 ;  /* 0x0010101c4f007988 */ /* 0x000fe20008000c06 */
[----:B------:R-:W-:Y:S01]  /*06e0*/  HFMA2 R0, -RZ, RZ, 0, 3.0517578125e-05 ;  /* 0x00000200ff007431 */ /* 0x000fe200000001ff */
[----:B------:R-:W-:-:S04]  /*06f0*/  LOP3.LUT R3, R79, 0x60, RZ, 0xc0, !PT ;  /* 0x000000604f037812 */ /* 0x000fc800078ec0ff */
[----:B------:R-:W-:Y:S01]  /*0700*/  LOP3.LUT R78, R3, 0x80, R78, 0xf8, !PT ;  /* 0x00000080034e7812 */ /* 0x000fe200078ef84e */
[----:B------:R-:W-:Y:S01]  /*0710*/  BAR.SYNC.DEFER_BLOCKING 0x0 ;  /* 0x0000000000007b1d */ /* 0x000fe20000010000 */
[----:B0-----:R-:W-:Y:S01]  /*0720*/  FADD R8, R7, R8 ;  /* 0x0000000807087221 */ /* 0x001fe20000000000 */
[----:B-1----:R-:W-:Y:S01]  /*0730*/  FADD R5, R4, R5 ;  /* 0x0000000504057221 */ /* 0x002fe20000000000 */
[----:B------:R-:W-:Y:S02]  /*0740*/  SEL R3, R0, 0x600, !P0 ;  /* 0x0000060000037807 */ /* 0x000fe40004000000 */
[-C--:B------:R-:W-:Y:S01]  /*0750*/  FMUL R12, R16, R8.reuse ;  /* 0x00000008100c7220 */ /* 0x080fe20000400000 */
[----:B------:R-:W-:Y:S01]  /*0760*/  LOP3.LUT R0, R77, 0xe0, RZ, 0xc0, !PT ;  /* 0x000000e04d007812 */ /* 0x000fe200078ec0ff */
[-C--:B------:R-:W-:Y:S01]  /*0770*/  FMUL R13, R17, R8.reuse ;  /* 0x00000008110d7220 */ /* 0x080fe20000400000 */
[-C--:B------:R-:W-:Y:S01]  /*0780*/  FMUL R14, R18, R8.reuse ;  /* 0x00000008120e7220 */ /* 0x080fe20000400000 */
[-C--:B------:R-:W-:Y:S01]  /*0790*/  FMUL R15, R19, R8.reuse ;  /* 0x00000008130f7220 */ /* 0x080fe20000400000 */
[-C--:B------:R-:W-:Y:S01]  /*07a0*/  FMUL R52, R20, R8.reuse ;  /* 0x0000000814347220 */ /* 0x080fe20000400000 */
[-C--:B------:R-:W-:Y:S01]  /*07b0*/  FMUL R53, R21, R8.reuse ;  /* 0x0000000815357220 */ /* 0x080fe20000400000 */
[-C--:B------:R-:W-:Y:S01]  /*07c0*/  FMUL R54, R22, R8.reuse ;  /* 0x0000000816367220 */ /* 0x080fe20000400000 */
[----:B------:R-:W-:Y:S01]  /*07d0*/  FMUL R55, R23, R8 ;  /* 0x0000000817377220 */ /* 0x000fe20000400000 */
[-C--:B------:R-:W-:Y:S01]  /*07e0*/  FMUL R56, R24, R5.reuse ;  /* 0x0000000518387220 */ /* 0x080fe20000400000 */
[-C--:B------:R-:W-:Y:S01]  /*07f0*/  FMUL R57, R25, R5.reuse ;  /* 0x0000000519397220 */ /* 0x080fe20000400000 */
[-C--:B------:R-:W-:Y:S01]  /*0800*/  FMUL R58, R26, R5.reuse ;  /* 0x000000051a3a7220 */ /* 0x080fe20000400000 */
[-C--:B------:R-:W-:Y:S01]  /*0810*/  FMUL R59, R27, R5.reuse ;  /* 0x000000051b3b7220 */ /* 0x080fe20000400000 */
[-C--:B------:R-:W-:Y:S01]  /*0820*/  FMUL R8, R28, R5.reuse ;  /* 0x000000051c087220 */ /* 0x080fe20000400000 */
[-C--:B------:R-:W-:Y:S01]  /*0830*/  FMUL R9, R29, R5.reuse ;  /* 0x000000051d097220 */ /* 0x080fe20000400000 */
[-C--:B------:R-:W-:Y:S01]  /*0840*/  FMUL R10, R30, R5.reuse ;  /* 0x000000051e0a7220 */ /* 0x080fe20000400000 */
[----:B------:R-:W-:Y:S01]  /*0850*/  FMUL R11, R31, R5 ;  /* 0x000000051f0b7220 */ /* 0x000fe20000400000 */
[----:B------:R-:W-:Y:S04]  /*0860*/  LDS.128 R40, [R0+UR6+0x1000] ;  /* 0x0010000600287984 */ /* 0x000fe80008000c00 */
[----:B------:R-:W-:Y:S04]  /*0870*/  LDS.128 R44, [R0+UR6+0x1010] ;  /* 0x00101006002c7984 */ /* 0x000fe80008000c00 */
[----:B------:R-:W-:Y:S04]  /*0880*/  LDS.128 R32, [R78+UR6] ;  /* 0x000000064e207984 */ /* 0x000fe80008000c00 */
[----:B------:R-:W-:Y:S04]  /*0890*/  LDS.128 R36, [R78+UR6+0x10] ;  /* 0x000010064e247984 */ /* 0x000fe80008000c00 */
[----:B------:R-:W-:Y:S04]  /*08a0*/  STS.128 [R79+UR6+0x800], R12 ;  /* 0x0008000c4f007988 */ /* 0x000fe80008000c06 */
[----:B------:R-:W-:Y:S04]  /*08b0*/  STS.128 [R79+UR6+0x810], R52 ;  /* 0x000810344f007988 */ /* 0x000fe80008000c06 */
[----:B------:R-:W-:Y:S04]  /*08c0*/  STS.128 [R79+UR6+0x1800], R56 ;  /* 0x001800384f007988 */ /* 0x000fe80008000c06 */
[----:B------:R-:W-:Y:S01]  /*08d0*/  STS.128 [R79+UR6+0x1810], R8 ;  /* 0x001810084f007988 */ /* 0x000fe20008000c06 */
[----:B------:R-:W-:-:S04]  /*08e0*/  LOP3.LUT R3, R3, R114, RZ, 0xfc, !PT ;  /* 0x0000007203037212 */ /* 0x000fc800078efcff */
[----:B------:R-:W-:Y:S01]  /*08f0*/  LEA R3, R3, UR6, 0x2 ;  /* 0x0000000603037c11 */ /* 0x000fe2000f8e10ff */
[----:B------:R-:W-:Y:S06]  /*0900*/  BAR.SYNC.DEFER_BLOCKING 0x0 ;  /* 0x0000000000007b1d */ /* 0x000fec0000010000 */
[----:B------:R-:W0:Y:S04]  /*0910*/  LDS.64 R4, [R3] ;  /* 0x0000000003047984 */ /* 0x000e280000000a00 */
[----:B------:R-:W1:Y:S04]  /*0920*/  LDS.64 R50, [R3+0x100] ;  /* 0x0001000003327984 */ /* 0x000e680000000a00 */
[----:B------:R-:W2:Y:S04]  /*0930*/  LDS.64 R60, [R3+0x200] ;  /* 0x00020000033c7984 */ /* 0x000ea80000000a00 */
[----:B------:R-:W3:Y:S04]  /*0940*/  LDS.64 R62, [R3+0x300] ;  /* 0x00030000033e7984 */ /* 0x000ee80000000a00 */
[----:B------:R-:W4:Y:S04]  /*0950*/  LDS.64 R64, [R3+0x400] ;  /* 0x0004000003407984 */ /* 0x000f280000000a00 */
[----:B------:R-:W5:Y:S04]  /*0960*/  LDS.64 R12, [R3+0x500] ;  /* 0x00050000030c7984 */ /* 0x000f680000000a00 */
[----:B------:R-:W5:Y:S04]  /*0970*/  LDS.64 R14, [R3+0x600] ;  /* 0x00060000030e7984 */ /* 0x000f680000000a00 */
[----:B------:R5:W5:Y:S01]  /*0980*/  LDS.64 R116, [R3+0x700] ;  /* 0x0007000003747984 */ /* 0x000b620000000a00 */
[----:B0-----:R-:W-:Y:S01]  /*0990*/  FADD R7, RZ, R4 ;  /* 0x00000004ff077221 */ /* 0x001fe20000000000 */
[----:B------:R-:W-:-:S03]  /*09a0*/  FADD R0, RZ, R5 ;  /* 0x00000005ff007221 */ /* 0x000fc60000000000 */
[----:B-1----:R-:W-:Y:S01]  /*09b0*/  FADD R7, R7, R50 ;  /* 0x0000003207077221 */ /* 0x002fe20000000000 */
[----:B------:R-:W-:-:S03]  /*09c0*/  FADD R0, R0, R51 ;  /* 0x0000003300007221 */ /* 0x000fc60000000000 */
[----:B--2---:R-:W-:Y:S01]  /*09d0*/  FADD R7, R7, R60 ;  /* 0x0000003c07077221 */ /* 0x004fe20000000000 */
[----:B------:R-:W-:-:S03]  /*09e0*/  FADD R0, R0, R61 ;  /* 0x0000003d00007221 */ /* 0x000fc60000000000 */
[----:B---3--:R-:W-:Y:S01]  /*09f0*/  FADD R7, R7, R62 ;  /* 0x0000003e07077221 */ /* 0x008fe20000000000 */
[----:B------:R-:W-:-:S03]  /*0a00*/  FADD R0, R0, R63 ;  /* 0x0000003f00007221 */ /* 0x000fc60000000000 */
[----:B----4-:R-:W-:Y:S01]  /*0a10*/  FADD R7, R7, R64 ;  /* 0x0000004007077221 */ /* 0x010fe20000000000 */
[----:B------:R-:W-:-:S03]  /*0a20*/  FADD R0, R0, R65 ;  /* 0x0000004100007221 */ /* 0x000fc60000000000 */
[----:B-----5:R-:W-:Y:S01]  /*0a30*/  FADD R7, R7, R12 ;  /* 0x0000000c07077221 */ /* 0x020fe20000000000 */
[----:B------:R-:W-:-:S03]  /*0a40*/  FADD R0, R0, R13 ;  /* 0x0000000d00007221 */ /* 0x000fc60000000000 */
[----:B------:R-:W-:Y:S01]  /*0a50*/  FADD R7, R7, R14 ;  /* 0x0000000e07077221 */ /* 0x000fe20000000000 */
[----:B------:R-:W-:Y:S01]  /*0a60*/  FADD R0, R0, R15 ;  /* 0x0000000f00007221 */ /* 0x000fe20000000000 */
[----:B------:R-:W-:Y:S02]  /*0a70*/  CS2R R58, SRZ ;  /* 0x00000000003a7805 */ /* 0x000fe4000001ff00 */
[----:B------:R-:W-:Y:S01]  /*0a80*/  CS2R R2, SRZ ;  /* 0x0000000000027805 */ /* 0x000fe2000001ff00 */
[----:B------:R-:W-:Y:S01]  /*0a90*/  FADD R116, R7, R116 ;  /* 0x0000007407747221 */ /* 0x000fe20000000000 */
[----:B------:R-:W-:Y:S01]  /*0aa0*/  FADD R117, R0, R117 ;  /* 0x0000007500757221 */ /* 0x000fe20000000000 */
[----:B------:R-:W-:Y:S02]  /*0ab0*/  MOV R0, RZ ;  /* 0x000000ff00007202 */ /* 0x000fe40000000f00 */
        /* <DEDUP_REMOVED lines=9> */
[----:B------:R-:W-:Y:S01]  /*0b50*/  IADD3 R79, PT, PT, R79, UR6, RZ ;  /* 0x000000064f4f7c10 */ /* 0x000fe2000fffe0ff */
[----:B------:R-:W-:Y:S06]  /*0b60*/  BAR.SYNC.DEFER_BLOCKING 0x0 ;  /* 0x0000000000007b1d */ /* 0x000fec0000010000 */
[----:B------:R-:W-:Y:S05]  /*0b70*/  BRA.U !UP0, `(.L_x_0) ;  /* 0x0000004108fc7547 */ /* 0x000fea000b800000 */
[----:B------:R-:W-:Y:S01]  /*0b80*/  UIMAD.WIDE.U32 UR4, UR4, -0x33333333, URZ ;  /* 0xcccccccd040478a5 */ /* 0x000fe2000f8e00ff */
[----:B------:R-:W-:Y:S02]  /*0b90*/  SHF.L.U32 R110, R49, 0x3, RZ ;  /* 0x00000003316e7819 */ /* 0x000fe400000006ff */
[----:B------:R-:W-:Y:S02]  /*0ba0*/  CS2R R74, SRZ ;  /* 0x00000000004a7805 */ /* 0x000fe4000001ff00 */
[----:B------:R-:W-:Y:S02]  /*0bb0*/  SHF.L.U32 R111, R48, 0x3, RZ ;  /* 0x00000003306f7819 */ /* 0x000fe400000006ff */
[----:B------:R-:W-:Y:S02]  /*0bc0*/  CS2R R66, SRZ ;  /* 0x0000000000427805 */ /* 0x000fe4000001ff00 */
[----:B------:R-:W-:Y:S02]  /*0bd0*/  MOV R112, RZ ;  /* 0x000000ff00707202 */ /* 0x000fe40000000f00 */
[----:B------:R-:W-:-:S02]  /*0be0*/  CS2R R104, SRZ ;  /* 0x0000000000687805 */ /* 0x000fc4000001ff00 */
[----:B------:R-:W-:Y:S02]  /*0bf0*/  MOV R115, RZ ;  /* 0x000000ff00737202 */ /* 0x000fe40000000f00 */
        /* <DEDUP_REMOVED lines=22> */
[----:B------:R-:W-:-:S02]  /*0d60*/  MOV R0, RZ ;  /* 0x000000ff00007202 */ /* 0x000fc40000000f00 */
[----:B------:R-:W-:Y:S02]  /*0d70*/  CS2R R70, SRZ ;  /* 0x0000000000467805 */ /* 0x000fe4000001ff00 */
[----:B------:R-:W-:Y:S02]  /*0d80*/  CS2R R58, SRZ ;  /* 0x00000000003a7805 */ /* 0x000fe4000001ff00 */
[----:B------:R-:W-:Y:S02]  /*0d90*/  CS2R R86, SRZ ;  /* 0x0000000000567805 */ /* 0x000fe4000001ff00 */
[----:B------:R-:W-:Y:S02]  /*0da0*/  CS2R R88, SRZ ;  /* 0x0000000000587805 */ /* 0x000fe4000001ff00 */
[----:B------:R-:W-:Y:S02]  /*0db0*/  CS2R R96, SRZ ;  /* 0x0000000000607805 */ /* 0x000fe4000001ff00 */
[----:B------:R-:W-:Y:S01]  /*0dc0*/  CS2R R90, SRZ ;  /* 0x00000000005a7805 */ /* 0x000fe2000001ff00 */
[----:B------:R-:W-:Y:S01]  /*0dd0*/  UMOV UR7, UR6 ;  /* 0x0000000600077c82 */ /* 0x000fe20008000000 */
[----:B------:R-:W0:Y:S01]  /*0de0*/  LDCU UR11, c[0x0][0x388] ;  /* 0x00007100ff0b77ac */ /* 0x000e220008000800 */
[----:B------:R-:W-:-:S02]  /*0df0*/  UIADD3 UR10, UPT, UPT, UR7, 0x1000, URZ ;  /* 0x00001000070a7890 */ /* 0x000fc4000fffe0ff */
[----:B------:R-:W-:Y:S01]  /*0e00*/  USHF.R.U32.HI UR5, URZ, 0x4, UR5 ;  /* 0x00000004ff057899 */ /* 0x000fe20008011605 */
[----:B------:R-:W-:-:S11]  /*0e10*/  UMOV UR4, URZ ;  /* 0x000000ff00047c82 */ /* 0x000fd60008000000 */
.L_x_5:
[----:B------:R-:W-:Y:S01]  /*0e20*/  SHF.L.U32 R77, R76, 0x3, RZ ;  /* 0x000000034c4d7819 */ /* 0x000fe200000006ff */
[----:B------:R-:W-:Y:S01]  /*0e30*/  FFMA R113, R47, R35, R9 ;  /* 0x000000232f717223 */ /* 0x000fe20000000009 */
[-C--:B------:R-:W-:Y:S01]  /*0e40*/  FFMA R112, R40, R32.reuse, R112 ;  /* 0x0000002028707223 */ /* 0x080fe20000000070 */
[-C--:B------:R-:W-:Y:S01]  /*0e50*/  FFMA R74, R41, R32.reuse, R74 ;  /* 0x00000020294a7223 */ /* 0x080fe2000000004a */
[C---:B------:R-:W-:Y:S01]  /*0e60*/  LOP3.LUT R9, R77.reuse, 0x18, RZ, 0xc0, !PT ;  /* 0x000000184d097812 */ /* 0x040fe200078ec0ff */
[-C--:B------:R-:W-:Y:S01]  /*0e70*/  FFMA R66, R42, R32.reuse, R66 ;  /* 0x000000202a427223 */ /* 0x080fe20000000042 */
[----:B------:R-:W-:Y:S01]  /*0e80*/  LOP3.LUT R52, R77, 0xe0, RZ, 0xc0, !PT ;  /* 0x000000e04d347812 */ /* 0x000fe200078ec0ff */
[-C--:B------:R-:W-:Y:S01]  /*0e90*/  FFMA R104, R43, R32.reuse, R104 ;  /* 0x000000202b687223 */ /* 0x080fe20000000068 */
[----:B------:R-:W-:Y:S01]  /*0ea0*/  LOP3.LUT R48, R9, 0x20, R76, 0xf8, !PT ;  /* 0x0000002009307812 */ /* 0x000fe200078ef84c */
[-C--:B------:R-:W-:Y:S01]  /*0eb0*/  FFMA R95, R44, R32.reuse, R95 ;  /* 0x000000202c5f7223 */ /* 0x080fe2000000005f */
[-C--:B------:R-:W-:Y:S01]  /*0ec0*/  FFMA R85, R45, R32.reuse, R85 ;  /* 0x000000202d557223 */ /* 0x080fe20000000055 */
[-C--:B------:R-:W-:Y:S01]  /*0ed0*/  FFMA R84, R46, R32.reuse, R84 ;  /* 0x000000202e547223 */ /* 0x080fe20000000054 */
[----:B------:R-:W-:Y:S01]  /*0ee0*/  LEA R56, R48, UR7, 0x2 ;  /* 0x0000000730387c11 */ /* 0x000fe2000f8e10ff */
[----:B------:R-:W-:Y:S01]  /*0ef0*/  FFMA R83, R47, R32, R83 ;  /* 0x000000202f537223 */ /* 0x000fe20000000053 */
[-C--:B------:R-:W-:Y:S01]  /*0f00*/  FFMA R109, R40, R33.reuse, R109 ;  /* 0x00000021286d7223 */ /* 0x080fe2000000006d */
[-C--:B------:R-:W-:Y:S01]  /*0f10*/  FFMA R73, R41, R33.reuse, R73 ;  /* 0x0000002129497223 */ /* 0x080fe20000000049 */
[-C--:B------:R-:W-:Y:S01]  /*0f20*/  FFMA R65, R42, R33.reuse, R65 ;  /* 0x000000212a417223 */ /* 0x080fe20000000041 */
[-C--:B------:R-:W-:Y:S01]  /*0f30*/  FFMA R103, R43, R33.reuse, R103 ;  /* 0x000000212b677223 */ /* 0x080fe20000000067 */
[-C--:B------:R-:W-:Y:S01]  /*0f40*/  FFMA R94, R44, R33.reuse, R94 ;  /* 0x000000212c5e7223 */ /* 0x080fe2000000005e */
[-C--:B------:R-:W-:Y:S01]  /*0f50*/  FFMA R82, R45, R33.reuse, R82 ;  /* 0x000000212d527223 */ /* 0x080fe20000000052 */
[-C--:B------:R-:W-:Y:S01]  /*0f60*/  FFMA R81, R46, R33.reuse, R81 ;  /* 0x000000212e517223 */ /* 0x080fe20000000051 */
        /* <DEDUP_REMOVED lines=33> */
[----:B------:R-:W-:Y:S01]  /*1180*/  LDS.128 R8, [R52+UR10+0x100] ;  /* 0x0001000a34087984 */ /* 0x000fe20008000c00 */
[-C--:B------:R-:W-:Y:S01]  /*1190*/  FFMA R123, R44, R37.reuse, R4 ;  /* 0x000000252c7b7223 */ /* 0x080fe20000000004 */
[-C--:B------:R-:W-:Y:S01]  /*11a0*/  FFMA R3, R45, R37.reuse, R3 ;  /* 0x000000252d037223 */ /* 0x080fe20000000003 */
[----:B------:R-:W1:Y:S01]  /*11b0*/  I2F.U32.RP R4, UR5 ;  /* 0x0000000500047d06 */ /* 0x000e620008209000 */
[----:B------:R-:W-:Y:S01]  /*11c0*/  LDS.128 R32, [R52+UR10+0x110] ;  /* 0x0001100a34207984 */ /* 0x000fe20008000c00 */
[-C--:B------:R-:W-:Y:S01]  /*11d0*/  FFMA R2, R46, R37.reuse, R2 ;  /* 0x000000252e027223 */ /* 0x080fe20000000002 */
[----:B------:R-:W-:Y:S01]  /*11e0*/  FFMA R0, R47, R37, R0 ;  /* 0x000000252f007223 */ /* 0x000fe20000000000 */
[C---:B------:R-:W-:Y:S01]  /*11f0*/  FFMA R86, R44.reuse, R38, R86 ;  /* 0x000000262c567223 */ /* 0x040fe20000000056 */
[----:B------:R-:W2:Y:S01]  /*1200*/  LDS.128 R40, [R56+0x110] ;  /* 0x0001100038287984 */ /* 0x000ea20000000c00 */
[-C--:B------:R-:W-:Y:S01]  /*1210*/  FFMA R90, R44, R39.reuse, R90 ;  /* 0x000000272c5a7223 */ /* 0x080fe2000000005a */
[-C--:B------:R-:W-:Y:S01]  /*1220*/  FFMA R125, R45, R36.reuse, R7 ;  /* 0x000000242d7d7223 */ /* 0x080fe20000000007 */
[CC--:B------:R-:W-:Y:S01]  /*1230*/  FFMA R124, R46.reuse, R36.reuse, R6 ;  /* 0x000000242e7c7223 */ /* 0x0c0fe20000000006 */
[----:B------:R-:W3:Y:S01]  /*1240*/  LDS.128 R12, [R56+0x100] ;  /* 0x00010000380c7984 */ /* 0x000ee20000000c00 */
[----:B------:R-:W-:Y:S01]  /*1250*/  FFMA R122, R47, R36, R5 ;  /* 0x000000242f7a7223 */ /* 0x000fe20000000005 */
[CC--:B------:R-:W-:Y:S01]  /*1260*/  FFMA R87, R45.reuse, R38.reuse, R87 ;  /* 0x000000262d577223 */ /* 0x0c0fe20000000057 */
[-C--:B------:R-:W-:Y:S01]  /*1270*/  FFMA R91, R45, R39.reuse, R91 ;  /* 0x000000272d5b7223 */ /* 0x080fe2000000005b */
[CC--:B------:R-:W-:Y:S01]  /*1280*/  FFMA R88, R46.reuse, R38.reuse, R88 ;  /* 0x000000262e587223 */ /* 0x0c0fe20000000058 */
[C---:B------:R-:W-:Y:S01]  /*1290*/  FFMA R89, R47.reuse, R38, R89 ;  /* 0x000000262f597223 */ /* 0x040fe20000000059 */
[----:B-1----:R-:W1:Y:S01]  /*12a0*/  MUFU.RCP R4, R4 ;  /* 0x0000000400047308 */ /* 0x002e620000001000 */
[-C--:B------:R-:W-:Y:S01]  /*12b0*/  FFMA R93, R46, R39.reuse, R93 ;  /* 0x000000272e5d7223 */ /* 0x080fe2000000005d */
[----:B------:R-:W-:Y:S01]  /*12c0*/  FFMA R96, R47, R39, R96 ;  /* 0x000000272f607223 */ /* 0x000fe20000000060 */
[----:B------:R-:W-:Y:S01]  /*12d0*/  IADD3 R115, PT, PT, R115, 0x8, RZ ;  /* 0x0000000873737810 */ /* 0x000fe20007ffe0ff */
[----:B------:R-:W-:Y:S01]  /*12e0*/  LDS.128 R36, [R56+0x210] ;  /* 0x0002100038247984 */ /* 0x000fe20000000c00 */
[----:B------:R-:W-:-:S02]  /*12f0*/  IMAD.WIDE R120, R111, 0x4, R120 ;  /* 0x000000046f787825 */ /* 0x000fc400078e0278 */
[----:B0-----:R-:W-:Y:S02]  /*1300*/  ISETP.GE.AND P1, PT, R115, UR11, PT ;  /* 0x0000000b73007c0c */ /* 0x001fe4000bf26270 */
[----:B------:R-:W-:Y:S01]  /*1310*/  IMAD.WIDE R118, R110, 0x4, R118 ;  /* 0x000000046e767825 */ /* 0x000fe200078e0276 */
[----:B-1----:R-:W-:Y:S02]  /*1320*/  IADD3 R44, PT, PT, R4, 0xffffffe, RZ ;  /* 0x0ffffffe042c7810 */ /* 0x002fe40007ffe0ff */
[----:B------:R-:W-:Y:S08]  /*1330*/  LDS.128 R4, [R56+0x200] ;  /* 0x0002000038047984 */ /* 0x000ff00000000c00 */
[----:B------:R0:W5:Y:S04]  /*1340*/  @!P1 LDG.E.128 R16, desc[UR12][R120.64] ;  /* 0x0000000c78109981 */ /* 0x000168000c1e1d00 */
[----:B------:R0:W5:Y:S01]  /*1350*/  @!P1 LDG.E.128 R20, desc[UR12][R120.64+0x10] ;  /* 0x0000100c78149981 */ /* 0x000162000c1e1d00 */
[C---:B--2---:R-:W-:Y:S01]  /*1360*/  FFMA R75, R41.reuse, R8, R75 ;  /* 0x00000008294b7223 */ /* 0x044fe2000000004b */
[C---:B------:R-:W-:Y:S01]  /*1370*/  FFMA R63, R41.reuse, R9, R63 ;  /* 0x00000009293f7223 */ /* 0x040fe2000000003f */
[C---:B------:R-:W-:Y:S01]  /*1380*/  FFMA R64, R41.reuse, R10, R64 ;  /* 0x0000000a29407223 */ /* 0x040fe20000000040 */
[C---:B------:R-:W-:Y:S01]  /*1390*/  FFMA R99, R41.reuse, R11, R99 ;  /* 0x0000000b29637223 */ /* 0x040fe20000000063 */
[C---:B------:R-:W-:Y:S01]  /*13a0*/  FFMA R123, R41.reuse, R32, R123 ;  /* 0x00000020297b7223 */ /* 0x040fe2000000007b */
[C---:B------:R-:W-:Y:S01]  /*13b0*/  FFMA R3, R41.reuse, R33, R3 ;  /* 0x0000002129037223 */ /* 0x040fe20000000003 */
[C---:B------:R-:W-:Y:S01]  /*13c0*/  FFMA R2, R41.reuse, R34, R2 ;  /* 0x0000002229027223 */ /* 0x040fe20000000002 */
[----:B------:R-:W-:Y:S01]  /*13d0*/  FFMA R0, R41, R35, R0 ;  /* 0x0000002329007223 */ /* 0x000fe20000000000 */
[C---:B------:R-:W-:Y:S01]  /*13e0*/  FFMA R106, R40.reuse, R8, R106 ;  /* 0x00000008286a7223 */ /* 0x040fe2000000006a */
[----:B------:R-:W1:Y:S01]  /*13f0*/  F2I.FTZ.U32.TRUNC.NTZ R41, R44 ;  /* 0x0000002c00297305 */ /* 0x000e62000021f000 */
[C---:B------:R-:W-:Y:S01]  /*1400*/  FFMA R67, R40.reuse, R9, R67 ;  /* 0x0000000928437223 */ /* 0x040fe20000000043 */
[C---:B------:R-:W-:Y:S01]  /*1410*/  FFMA R60, R40.reuse, R10, R60 ;  /* 0x0000000a283c7223 */ /* 0x040fe2000000003c */
[C---:B------:R-:W-:Y:S01]  /*1420*/  FFMA R100, R40.reuse, R11, R100 ;  /* 0x0000000b28647223 */ /* 0x040fe20000000064 */
[C---:B------:R-:W-:Y:S01]  /*1430*/  FFMA R57, R40.reuse, R32, R57 ;  /* 0x0000002028397223 */ /* 0x040fe20000000039 */
[C---:B------:R-:W-:Y:S01]  /*1440*/  FFMA R125, R40.reuse, R33, R125 ;  /* 0x00000021287d7223 */ /* 0x040fe2000000007d */
[C---:B------:R-:W-:Y:S01]  /*1450*/  FFMA R124, R40.reuse, R34, R124 ;  /* 0x00000022287c7223 */ /* 0x040fe2000000007c */
[----:B------:R-:W-:Y:S01]  /*1460*/  FFMA R122, R40, R35, R122 ;  /* 0x00000023287a7223 */ /* 0x000fe2000000007a */
[----:B------:R-:W-:Y:S01]  /*1470*/  IADD3 R40, PT, PT, RZ, -UR5, RZ ;  /* 0x80000005ff287c10 */ /* 0x000fe2000fffe0ff */
[C---:B---3--:R-:W-:Y:S01]  /*1480*/  FFMA R112, R12.reuse, R8, R112 ;  /* 0x000000080c707223 */ /* 0x048fe20000000070 */
[C---:B------:R-:W-:Y:S01]  /*1490*/  FFMA R74, R12.reuse, R9, R74 ;  /* 0x000000090c4a7223 */ /* 0x040fe2000000004a */
[C---:B------:R-:W-:Y:S01]  /*14a0*/  FFMA R66, R12.reuse, R10, R66 ;  /* 0x0000000a0c427223 */ /* 0x040fe20000000042 */
[C---:B------:R-:W-:Y:S01]  /*14b0*/  FFMA R104, R12.reuse, R11, R104 ;  /* 0x0000000b0c687223 */ /* 0x040fe20000000068 */
[C---:B------:R-:W-:Y:S01]  /*14c0*/  FFMA R95, R12.reuse, R32, R95 ;  /* 0x000000200c5f7223 */ /* 0x040fe2000000005f */
[----:B------:R-:W-:Y:S01]  /*14d0*/  FFMA R85, R12, R33, R85 ;  /* 0x000000210c557223 */ /* 0x000fe20000000055 */
[----:B-1----:R-:W-:Y:S01]  /*14e0*/  IMAD R45, R40, R41, RZ ;  /* 0x00000029282d7224 */ /* 0x002fe200078e02ff */
[----:B------:R-:W-:Y:S01]  /*14f0*/  MOV R40, RZ ;  /* 0x000000ff00287202 */ /* 0x000fe20000000f00 */
[C---:B------:R-:W-:Y:S01]  /*1500*/  FFMA R84, R12.reuse, R34, R84 ;  /* 0x000000220c547223 */ /* 0x040fe20000000054 */
[----:B------:R-:W-:Y:S01]  /*1510*/  FFMA R83, R12, R35, R83 ;  /* 0x000000230c537223 */ /* 0x000fe20000000053 */
[C---:B------:R-:W-:Y:S01]  /*1520*/  FFMA R109, R13.reuse, R8, R109 ;  /* 0x000000080d6d7223 */ /* 0x040fe2000000006d */
        /* <DEDUP_REMOVED lines=23> */
[----:B------:R-:W-:Y:S01]  /*16a0*/  IMAD.HI.U32 R40, R41, R45, R40 ;  /* 0x0000002d29287227 */ /* 0x000fe200078e0028 */
[----:B------:R-:W1:Y:S03]  /*16b0*/  LDS.128 R12, [R52+UR10+0x200] ;  /* 0x0002000a340c7984 */ /* 0x000e660008000c00 */
[C---:B------:R-:W-:Y:S01]  /*16c0*/  FFMA R71, R42.reuse, R8, R71 ;  /* 0x000000082a477223 */ /* 0x040fe20000000047 */
[C---:B------:R-:W-:Y:S01]  /*16d0*/  FFMA R58, R42.reuse, R9, R58 ;  /* 0x000000092a3a7223 */ /* 0x040fe2000000003a */
[C---:B------:R-:W-:Y:S01]  /*16e0*/  FFMA R68, R42.reuse, R10, R68 ;  /* 0x0000000a2a447223 */ /* 0x040fe20000000044 */
[----:B------:R-:W2:Y:S01]  /*16f0*/  LDS.128 R44, [R52+UR10+0x210] ;  /* 0x0002100a342c7984 */ /* 0x000ea20008000c00 */
[C---:B------:R-:W-:Y:S01]  /*1700*/  FFMA R98, R42.reuse, R11, R98 ;  /* 0x0000000b2a627223 */ /* 0x040fe20000000062 */
        /* <DEDUP_REMOVED lines=11> */
[----:B------:R-:W-:Y:S01]  /*17c0*/  FFMA R96, R43, R35, R96 ;  /* 0x000000232b607223 */ /* 0x000fe20000000060 */
[----:B------:R-:W-:Y:S04]  /*17d0*/  LDS.128 R8, [R52+UR10+0x300] ;  /* 0x0003000a34087984 */ /* 0x000fe80008000c00 */
[----:B------:R-:W3:Y:S04]  /*17e0*/  LDS.128 R32, [R56+0x310] ;  /* 0x0003100038207984 */ /* 0x000ee80000000c00 */
[----:B------:R0:W5:Y:S04]  /*17f0*/  @!P1 LDG.E.128 R24, desc[UR12][R118.64] ;  /* 0x0000000c76189981 */ /* 0x000168000c1e1d00 */
[----:B------:R0:W5:Y:S01]  /*1800*/  @!P1 LDG.E.128 R28, desc[UR12][R118.64+0x10] ;  /* 0x0000100c761c9981 */ /* 0x000162000c1e1d00 */
[-C--:B-1----:R-:W-:Y:S01]  /*1810*/  FFMA R112, R4, R12.reuse, R112 ;  /* 0x0000000c04707223 */ /* 0x082fe20000000070 */
        /* <DEDUP_REMOVED lines=31> */
[C---:B--2---:R-:W-:Y:S01]  /*1a10*/  FFMA R95, R4.reuse, R44, R95 ;  /* 0x0000002c045f7223 */ /* 0x044fe2000000005f */
[C---:B------:R-:W-:Y:S01]  /*1a20*/  FFMA R85, R4.reuse, R45, R85 ;  /* 0x0000002d04557223 */ /* 0x040fe20000000055 */
[C---:B------:R-:W-:Y:S01]  /*1a30*/  FFMA R84, R4.reuse, R46, R84 ;  /* 0x0000002e04547223 */ /* 0x040fe20000000054 */
[----:B------:R-:W-:Y:S01]  /*1a40*/  FFMA R83, R4, R47, R83 ;  /* 0x0000002f04537223 */ /* 0x000fe20000000053 */
        /* <DEDUP_REMOVED lines=12> */
[----:B------:R-:W1:Y:S01]  /*1b10*/  LDS.128 R12, [R52+UR10+0x310] ;  /* 0x0003100a340c7984 */ /* 0x000e620008000c00 */
[C---:B------:R-:W-:Y:S01]  /*1b20*/  FFMA R57, R36.reuse, R44, R57 ;  /* 0x0000002c24397223 */ /* 0x040fe20000000039 */
[C---:B------:R-:W-:Y:S01]  /*1b30*/  FFMA R41, R36.reuse, R45, R125 ;  /* 0x0000002d24297223 */ /* 0x040fe2000000007d */
[C---:B------:R-:W-:Y:S01]  /*1b40*/  FFMA R43, R36.reuse, R46, R124 ;  /* 0x0000002e242b7223 */ /* 0x040fe2000000007c */
[----:B------:R-:W2:Y:S01]  /*1b50*/  LDS.128 R4, [R56+0x300] ;  /* 0x0003000038047984 */ /* 0x000ea20000000c00 */
        /* <DEDUP_REMOVED lines=13> */
[-C--:B---3--:R-:W-:Y:S01]  /*1c30*/  FFMA R106, R32, R8.reuse, R106 ;  /* 0x00000008206a7223 */ /* 0x088fe2000000006a */
        /* <DEDUP_REMOVED lines=15> */
[----:B------:R-:W-:Y:S04]  /*1d30*/  LDS.128 R44, [R56+0x410] ;  /* 0x00041000382c7984 */ /* 0x000fe80000000c00 */
[----:B------:R-:W-:Y:S01]  /*1d40*/  LDS.128 R36, [R52+UR10+0x410] ;  /* 0x0004100a34247984 */ /* 0x000fe20008000c00 */
[C---:B-1----:R-:W-:Y:S01]  /*1d50*/  FFMA R57, R32.reuse, R12, R57 ;  /* 0x0000000c20397223 */ /* 0x042fe20000000039 */
[C---:B------:R-:W-:Y:S01]  /*1d60*/  FFMA R41, R32.reuse, R13, R41 ;  /* 0x0000000d20297223 */ /* 0x040fe20000000029 */
[C---:B------:R-:W-:Y:S01]  /*1d70*/  FFMA R43, R32.reuse, R14, R43 ;  /* 0x0000000e202b7223 */ /* 0x040fe2000000002b */
[----:B------:R-:W-:Y:S01]  /*1d80*/  FFMA R122, R32, R15, R122 ;  /* 0x0000000f207a7223 */ /* 0x000fe2000000007a */
[-C--:B--2---:R-:W-:Y:S01]  /*1d90*/  FFMA R112, R4, R8.reuse, R112 ;  /* 0x0000000804707223 */ /* 0x084fe20000000070 */
        /* <DEDUP_REMOVED lines=44> */
[----:B------:R-:W-:-:S02]  /*2060*/  FFMA R96, R35, R15, R96 ;  /* 0x0000000f23607223 */ /* 0x000fc40000000060 */
[----:B------:R-:W-:Y:S04]  /*2070*/  LDS.128 R12, [R52+UR10+0x500] ;  /* 0x0005000a340c7984 */ /* 0x000fe80008000c00 */
[----:B------:R-:W3:Y:S01]  /*2080*/  LDS.128 R32, [R56+0x510] ;  /* 0x0005100038207984 */ /* 0x000ee20000000c00 */
[-C--:B-1----:R-:W-:Y:S01]  /*2090*/  FFMA R106, R44, R8.reuse, R106 ;  /* 0x000000082c6a7223 */ /* 0x082fe2000000006a */
[-C--:B------:R-:W-:Y:S01]  /*20a0*/  FFMA R75, R45, R8.reuse, R75 ;  /* 0x000000082d4b7223 */ /* 0x080fe2000000004b */
[-C--:B------:R-:W-:Y:S01]  /*20b0*/  FFMA R71, R46, R8.reuse, R71 ;  /* 0x000000082e477223 */ /* 0x080fe20000000047 */
[-C--:B------:R-:W-:Y:S01]  /*20c0*/  FFMA R70, R47, R8.reuse, R70 ;  /* 0x000000082f467223 */ /* 0x080fe20000000046 */
[-C--:B--2---:R-:W-:Y:S01]  /*20d0*/  FFMA R112, R4, R8.reuse, R112 ;  /* 0x0000000804707223 */ /* 0x084fe20000000070 */
        /* <DEDUP_REMOVED lines=44> */
[----:B------:R-:W1:Y:S01]  /*23a0*/  LDS.128 R4, [R56+0x500] ;  /* 0x0005000038047984 */ /* 0x000e620000000c00 */
        /* <DEDUP_REMOVED lines=16> */
[----:B------:R-:W-:Y:S01]  /*24b0*/  LDS.128 R44, [R56+0x600] ;  /* 0x00060000382c7984 */ /* 0x000fe20000000c00 */
[----:B---3--:R-:W-:-:S03]  /*24c0*/  FFMA R106, R32, R12, R106 ;  /* 0x0000000c206a7223 */ /* 0x008fc6000000006a */
[----:B------:R-:W-:Y:S01]  /*24d0*/  LDS.128 R36, [R56+0x610] ;  /* 0x0006100038247984 */ /* 0x000fe20000000c00 */
        /* <DEDUP_REMOVED lines=13> */
[----:B------:R-:W-:Y:S01]  /*25b0*/  FFMA R98, R34, R15, R98 ;  /* 0x0000000f22627223 */ /* 0x000fe20000000062 */
[-C--:B-1----:R-:W-:Y:S01]  /*25c0*/  FFMA R112, R4, R12.reuse, R112 ;  /* 0x0000000c04707223 */ /* 0x082fe20000000070 */
        /* <DEDUP_REMOVED lines=31> */
[----:B------:R-:W1:Y:S01]  /*27c0*/  LDS.128 R4, [R52+UR10+0x600] ;  /* 0x0006000a34047984 */ /* 0x000e620008000c00 */
[----:B------:R-:W-:-:S03]  /*27d0*/  FFMA R97, R35, R15, R97 ;  /* 0x0000000f23617223 */ /* 0x000fc60000000061 */
[----:B------:R-:W2:Y:S01]  /*27e0*/  LDS.128 R12, [R52+UR10+0x610] ;  /* 0x0006100a340c7984 */ /* 0x000ea20008000c00 */
[----:B------:R-:W-:-:S04]  /*27f0*/  IMAD.HI.U32 R40, R40, R115, RZ ;  /* 0x0000007328287227 */ /* 0x000fc800078e00ff */
        /* <DEDUP_REMOVED lines=16> */
[----:B------:R-:W-:Y:S01]  /*2900*/  LDS.128 R8, [R52+UR10+0x700] ;  /* 0x0007000a34087984 */ /* 0x000fe20008000c00 */
        /* <DEDUP_REMOVED lines=8> */
[----:B------:R-:W-:Y:S01]  /*2990*/  IADD3 R4, PT, PT, -R40, RZ, RZ ;  /* 0x000000ff28047210 */ /* 0x000fe20007ffe1ff */
[C---:B------:R-:W-:Y:S01]  /*29a0*/  FFMA R69, R47.reuse, R5, R69 ;  /* 0x000000052f457223 */ /* 0x040fe20000000045 */
[C---:B------:R-:W-:Y:S01]  /*29b0*/  FFMA R61, R47.reuse, R6, R61 ;  /* 0x000000062f3d7223 */ /* 0x040fe2000000003d */
[C---:B------:R-:W-:Y:S01]  /*29c0*/  FFMA R101, R47.reuse, R7, R101 ;  /* 0x000000072f657223 */ /* 0x040fe20000000065 */
[C---:B--2---:R-:W-:Y:S01]  /*29d0*/  FFMA R51, R47.reuse, R12, R51 ;  /* 0x0000000c2f337223 */ /* 0x044fe20000000033 */
[C---:B------:R-:W-:Y:S01]  /*29e0*/  FFMA R50, R47.reuse, R13, R50 ;  /* 0x0000000d2f327223 */ /* 0x040fe20000000032 */
[C---:B------:R-:W-:Y:S01]  /*29f0*/  FFMA R49, R47.reuse, R14, R49 ;  /* 0x0000000e2f317223 */ /* 0x040fe20000000031 */
[----:B------:R-:W-:Y:S01]  /*2a00*/  FFMA R47, R47, R15, R113 ;  /* 0x0000000f2f2f7223 */ /* 0x000fe20000000071 */
[----:B------:R-:W-:-:S05]  /*2a10*/  IMAD R113, R4, UR5, R115 ;  /* 0x0000000504717c24 */ /* 0x000fca000f8e0273 */
[----:B------:R-:W-:Y:S01]  /*2a20*/  ISETP.GE.U32.AND P1, PT, R113, UR5, PT ;  /* 0x0000000571007c0c */ /* 0x000fe2000bf26070 */
[C---:B------:R-:W-:Y:S01]  /*2a30*/  FFMA R74, R44.reuse, R5, R74 ;  /* 0x000000052c4a7223 */ /* 0x040fe2000000004a */
[C---:B------:R-:W-:Y:S01]  /*2a40*/  FFMA R66, R44.reuse, R6, R66 ;  /* 0x000000062c427223 */ /* 0x040fe20000000042 */
[C---:B------:R-:W-:Y:S01]  /*2a50*/  FFMA R104, R44.reuse, R7, R104 ;  /* 0x000000072c687223 */ /* 0x040fe20000000068 */
[C---:B------:R-:W-:Y:S01]  /*2a60*/  FFMA R95, R44.reuse, R12, R95 ;  /* 0x0000000c2c5f7223 */ /* 0x040fe2000000005f */
[C---:B------:R-:W-:Y:S01]  /*2a70*/  FFMA R85, R44.reuse, R13, R85 ;  /* 0x0000000d2c557223 */ /* 0x040fe20000000055 */
[C---:B------:R-:W-:Y:S01]  /*2a80*/  FFMA R84, R44.reuse, R14, R84 ;  /* 0x0000000e2c547223 */ /* 0x040fe20000000054 */
[----:B------:R-:W-:Y:S01]  /*2a90*/  FFMA R83, R44, R15, R83 ;  /* 0x0000000f2c537223 */ /* 0x000fe20000000053 */
        /* <DEDUP_REMOVED lines=25> */
[-C--:B------:R-:W-:Y:S01]  /*2c30*/  FFMA R53, R46, R15.reuse, R53 ;  /* 0x0000000f2e357223 */ /* 0x080fe20000000035 */
[C---:B------:R-:W-:Y:S01]  /*2c40*/  FFMA R44, R36.reuse, R15, R32 ;  /* 0x0000000f242c7223 */ /* 0x040fe20000000020 */
[C---:B------:R-:W-:Y:S01]  /*2c50*/  FFMA R46, R36.reuse, R12, R57 ;  /* 0x0000000c242e7223 */ /* 0x040fe20000000039 */
[CC--:B------:R-:W-:Y:S01]  /*2c60*/  FFMA R45, R36.reuse, R13.reuse, R41 ;  /* 0x0000000d242d7223 */ /* 0x0c0fe20000000029 */
[----:B------:R-:W-:Y:S01]  /*2c70*/  FFMA R43, R36, R14, R43 ;  /* 0x0000000e242b7223 */ /* 0x000fe2000000002b */
[----:B------:R-:W1:Y:S01]  /*2c80*/  LDS.128 R4, [R56+0x700] ;  /* 0x0007000038047984 */ /* 0x000e620000000c00 */
        /* <DEDUP_REMOVED lines=13> */
[----:B------:R-:W-:Y:S01]  /*2d60*/  @P1 IADD3 R113, PT, PT, R113, -UR5, RZ ;  /* 0x8000000571711c10 */ /* 0x000fe2000fffe0ff */
[----:B------:R-:W3:Y:S03]  /*2d70*/  LDS.128 R36, [R52+UR10+0x710] ;  /* 0x0007100a34247984 */ /* 0x000ee60008000c00 */
[----:B------:R-:W-:-:S02]  /*2d80*/  ISETP.GE.U32.AND P2, PT, R113, UR5, PT ;  /* 0x0000000571007c0c */ /* 0x000fc4000bf46070 */
[----:B------:R-:W-:Y:S02]  /*2d90*/  ISETP.NE.U32.AND P3, PT, RZ, UR5, PT ;  /* 0x00000005ff007c0c */ /* 0x000fe4000bf65070 */
[----:B------:R-:W-:-:S09]  /*2da0*/  LOP3.LUT R41, RZ, UR5, RZ, 0x33, !PT ;  /* 0x00000005ff297c12 */ /* 0x000fd2000f8e33ff */
[----:B------:R-:W-:-:S04]  /*2db0*/  @P2 IADD3 R113, PT, PT, R113, -UR5, RZ ;  /* 0x8000000571712c10 */ /* 0x000fc8000fffe0ff */
[----:B------:R-:W-:-:S04]  /*2dc0*/  SEL R113, R41, R113, !P3 ;  /* 0x0000007129717207 */ /* 0x000fc80005800000 */
[----:B------:R-:W-:Y:S01]  /*2dd0*/  ISETP.NE.AND P4, PT, R113, RZ, PT ;  /* 0x000000ff7100720c */ /* 0x000fe20003f85270 */
        /* <DEDUP_REMOVED lines=32> */
[C---:B---3--:R-:W-:Y:S01]  /*2fe0*/  FFMA R95, R4.reuse, R36, R95 ;  /* 0x00000024045f7223 */ /* 0x048fe2000000005f */
        /* <DEDUP_REMOVED lines=31> */
[----:B------:R-:W-:Y:S01]  /*31e0*/  SHF.L.U32 R113, R76, 0x1, RZ ;  /* 0x000000014c717819 */ /* 0x000fe200000006ff */
[----:B0-----:R-:W-:Y:S06]  /*31f0*/  @P4 BRA `(.L_x_1) ;  /* 0x0000001400d44947 */ /* 0x001fec0003800000 */
[----:B------:R-:W0:Y:S01]  /*3200*/  S2UR UR7, SR_CgaCtaId ;  /* 0x00000000000779c3 */ /* 0x000e220000008800 */
[----:B------:R-:W-:Y:S01]  /*3210*/  FADD R33, R73, R74 ;  /* 0x0000004a49217221 */ /* 0x000fe20000000000 */
[----:B------:R-:W-:-:S06]  /*3220*/  @P1 IADD3 R40, PT, PT, R40, 0x1, RZ ;  /* 0x0000000128281810 */ /* 0x000fcc0007ffe0ff */
[----:B------:R-:W-:Y:S01]  /*3230*/  BAR.SYNC.DEFER_BLOCKING 0x0 ;  /* 0x0000000000007b1d */ /* 0x000fe20000010000 */
[----:B------:R-:W-:Y:S01]  /*3240*/  SHF.L.U32 R34, R76, 0x2, RZ ;  /* 0x000000024c227819 */ /* 0x000fe200000006ff */
[----:B------:R-:W-:Y:S01]  /*3250*/  FADD R32, R72, R33 ;  /* 0x0000002148207221 */ /* 0x000fe20000000000 */
[----:B------:R-:W-:Y:S01]  /*3260*/  @P2 IADD3 R40, PT, PT, R40, 0x1, RZ ;  /* 0x0000000128282810 */ /* 0x000fe20007ffe0ff */
[----:B------:R-:W-:Y:S01]  /*3270*/  FADD R35, R112, 10000 ;  /* 0x461c400070237421 */ /* 0x000fe20000000000 */
[----:B------:R-:W-:Y:S01]  /*3280*/  SHF.R.U32.HI R33, RZ, 0x5, R76 ;  /* 0x00000005ff217819 */ /* 0x000fe2000001164c */
[----:B------:R-:W-:Y:S01]  /*3290*/  FADD R32, R69, R32 ;  /* 0x0000002045207221 */ /* 0x000fe20000000000 */
[----:B------:R-:W-:Y:S01]  /*32a0*/  LOP3.LUT R36, R76, 0x1c, RZ, 0xc0, !PT ;  /* 0x0000001c4c247812 */ /* 0x000fe200078ec0ff */
[----:B------:R-:W-:Y:S01]  /*32b0*/  UMOV UR6, 0x400 ;  /* 0x0000040000067882 */ /* 0x000fe20000000000 */
[----:B------:R-:W-:Y:S01]  /*32c0*/  LOP3.LUT R34, R34, 0xc, RZ, 0xc0, !PT ;  /* 0x0000000c22227812 */ /* 0x000fe200078ec0ff */
[----:B------:R-:W-:Y:S01]  /*32d0*/  FADD R32, R67, R32 ;  /* 0x0000002043207221 */ /* 0x000fe20000000000 */
[----:B------:R-:W-:Y:S01]  /*32e0*/  SEL R41, R41, R40, !P3 ;  /* 0x0000002829297207 */ /* 0x000fe20005800000 */
[----:B------:R-:W-:Y:S01]  /*32f0*/  FADD R39, R103, R104 ;  /* 0x0000006867277221 */ /* 0x000fe20000000000 */
[----:B------:R-:W-:Y:S01]  /*3300*/  LEA R38, R33, R36, 0xa ;  /* 0x0000002421267211 */ /* 0x000fe200078e50ff */
[----:B------:R-:W-:Y:S01]  /*3310*/  FADD R43, R81, R84 ;  /* 0x00000054512b7221 */ /* 0x000fe20000000000 */
[----:B------:R-:W-:Y:S01]  /*3320*/  LEA R37, R33, R34, 0x4 ;  /* 0x0000002221257211 */ /* 0x000fe200078e20ff */
[----:B------:R-:W-:Y:S01]  /*3330*/  FADD R33, R63, R32 ;  /* 0x000000203f217221 */ /* 0x000fe20000000000 */
[----:B------:R-:W-:Y:S01]  /*3340*/  ISETP.NE.AND P1, PT, R76, R41, PT ;  /* 0x000000294c00720c */ /* 0x000fe20003f25270 */
[----:B------:R-:W-:Y:S01]  /*3350*/  FADD R41, R94, R95 ;  /* 0x0000005f5e297221 */ /* 0x000fe20000000000 */
[----:B------:R-:W-:Y:S01]  /*3360*/  SHF.L.U32 R34, R76, 0x8, RZ ;  /* 0x000000084c227819 */ /* 0x000fe200000006ff */
[----:B------:R-:W-:Y:S01]  /*3370*/  FADD R36, R58, R33 ;  /* 0x000000213a247221 */ /* 0x000fe20000000000 */
[----:B------:R-:W-:Y:S01]  /*3380*/  SHF.L.U32 R32, R76, 0x6, RZ ;  /* 0x000000064c207819 */ /* 0x000fe200000006ff */
[----:B0-----:R-:W-:Y:S01]  /*3390*/  ULEA UR6, UR7, UR6, 0x18 ;  /* 0x0000000607067291 */ /* 0x001fe2000f8ec0ff */
[----:B------:R-:W-:Y:S01]  /*33a0*/  FSEL R112, R35, R112, !P1 ;  /* 0x0000007023707208 */ /* 0x000fe20004800000 */
[----:B------:R-:W-:Y:S01]  /*33b0*/  FADD R35, R65, R66 ;  /* 0x0000004241237221 */ /* 0x000fe20000000000 */
[----:B------:R-:W-:Y:S01]  /*33c0*/  LOP3.LUT R33, R34, 0x300, RZ, 0xc0, !PT ;  /* 0x0000030022217812 */ /* 0x000fe200078ec0ff */
[----:B------:R-:W-:Y:S01]  /*33d0*/  FADD R43, R14, R43 ;  /* 0x0000002b0e2b7221 */ /* 0x000fe20000000000 */
[----:B------:R-:W-:Y:S01]  /*33e0*/  LOP3.LUT R34, R37, 0x700, R32, 0xf8, !PT ;  /* 0x0000070025227812 */ /* 0x000fe200078ef820 */
[----:B------:R-:W-:Y:S01]  /*33f0*/  FADD R37, R59, R36 ;  /* 0x000000243b257221 */ /* 0x000fe20000000000 */
[----:B------:R-:W-:Y:S01]  /*3400*/  FADD R36, R62, R35 ;  /* 0x000000233e247221 */ /* 0x000fe20000000000 */
[----:B------:R-:W-:Y:S01]  /*3410*/  IADD3 R33, PT, PT, R33, UR6, R38 ;  /* 0x0000000621217c10 */ /* 0x000fe2000fffe026 */
[----:B------:R-:W-:Y:S01]  /*3420*/  FADD R38, R102, R39 ;  /* 0x0000002766267221 */ /* 0x000fe20000000000 */
[----:B------:R-:W-:Y:S01]  /*3430*/  FADD R41, R92, R41 ;  /* 0x000000295c297221 */ /* 0x000fe20000000000 */
[----:B------:R-:W-:Y:S01]  /*3440*/  FADD R35, R61, R36 ;  /* 0x000000243d237221 */ /* 0x000fe20000000000 */
[----:B------:R0:W-:Y:S01]  /*3450*/  STS [R34+UR6+0x820], R37 ;  /* 0x0008202522007988 */ /* 0x0001e20008000806 */
[----:B------:R-:W-:Y:S01]  /*3460*/  FADD R43, R10, R43 ;  /* 0x0000002b0a2b7221 */ /* 0x000fe20000000000 */
        /* <DEDUP_REMOVED lines=8> */
[----:B0-----:R-:W-:Y:S01]  /*34f0*/  FADD R37, R101, R38 ;  /* 0x0000002665257221 */ /* 0x001fe20000000000 */
[----:B------:R-:W-:Y:S01]  /*3500*/  FADD R41, R4, R41 ;  /* 0x0000002904297221 */ /* 0x000fe20000000000 */
[----:B------:R-:W-:Y:S01]  /*3510*/  FADD R40, R11, R40 ;  /* 0x000000280b287221 */ /* 0x000fe20000000000 */
[----:B------:R-:W-:Y:S01]  /*3520*/  ISETP.GE.U32.AND P1, PT, R76, UR8, PT ;  /* 0x000000084c007c0c */ /* 0x000fe2000bf26070 */
[----:B------:R-:W-:Y:S01]  /*3530*/  FADD R36, R100, R37 ;  /* 0x0000002564247221 */ /* 0x000fe20000000000 */
[----:B------:R-:W-:Y:S01]  /*3540*/  LOP3.LUT R32, R32, 0x7c0, RZ, 0xc0, !PT ;  /* 0x000007c020207812 */ /* 0x000fe200078ec0ff */
[----:B------:R-:W-:Y:S01]  /*3550*/  FADD R40, R7, R40 ;  /* 0x0000002807287221 */ /* 0x000fe20000000000 */
[----:B------:R-:W-:Y:S01]  /*3560*/  BSSY.RECONVERGENT B0, `(.L_x_2) ;  /* 0x000008f000007945 */ /* 0x000fe20003800200 */
        /* <DEDUP_REMOVED lines=13> */
[----:B------:R0:W-:Y:S01]  /*3640*/  STS [R34+UR6+0x860], R41 ;  /* 0x0008602922007988 */ /* 0x0001e20008000806 */
        /* <DEDUP_REMOVED lines=9> */
[----:B0-----:R-:W-:Y:S01]  /*36e0*/  FADD R41, R109, R112 ;  /* 0x000000706d297221 */ /* 0x001fe20000000000 */
[----:B------:R-:W-:Y:S01]  /*36f0*/  FADD R39, R102, R39 ;  /* 0x0000002766277221 */ /* 0x000fe20000000000 */
[----:B------:R-:W-:Y:S01]  /*3700*/  FADD R45, R91, R40 ;  /* 0x000000285b2d7221 */ /* 0x000fe20000000000 */
[----:B------:R-:W-:Y:S01]  /*3710*/  STS [R34+UR6+0x8c0], R47 ;  /* 0x0008c02f22007988 */ /* 0x000fe20008000806 */
[----:B-1----:R-:W-:Y:S01]  /*3720*/  FADD R37, R103, R36 ;  /* 0x0000002467257221 */ /* 0x002fe20000000000 */
[----:B------:R-:W-:Y:S01]  /*3730*/  FADD R36, R108, R41 ;  /* 0x000000296c247221 */ /* 0x000fe20000000000 */
[----:B------:R-:W-:Y:S01]  /*3740*/  FADD R40, R92, R39 ;  /* 0x000000275c287221 */ /* 0x000fe20000000000 */
[----:B------:R0:W-:Y:S01]  /*3750*/  STS [R34+UR6+0x8a0], R45 ;  /* 0x0008a02d22007988 */ /* 0x0001e20008000806 */
[----:B--2---:R-:W-:Y:S01]  /*3760*/  FADD R43, R5, R38 ;  /* 0x00000026052b7221 */ /* 0x004fe20000000000 */
        /* <DEDUP_REMOVED lines=23> */
[----:B------:R-:W-:Y:S01]  /*38e0*/  STS [R34+UR6+0x8e0], R45 ;  /* 0x0008e02d22007988 */ /* 0x000fe20008000806 */
        /* <DEDUP_REMOVED lines=10> */
[----:B------:R1:W-:Y:S01]  /*3990*/  STS [R33], R36 ;  /* 0x0000002421007388 */ /* 0x0003e20000000800 */
[----:B------:R-:W-:Y:S01]  /*39a0*/  LOP3.LUT R49, R113, 0x38, RZ, 0xc0, !PT ;  /* 0x0000003871317812 */ /* 0x000fe200078ec0ff */
[----:B0-----:R-:W-:Y:S01]  /*39b0*/  FADD R34, R64, R39 ;  /* 0x0000002740227221 */ /* 0x001fe20000000000 */
[----:B------:R-:W-:Y:S01]  /*39c0*/  FADD R43, R97, R44 ;  /* 0x0000002c612b7221 */ /* 0x000fe20000000000 */
[----:B------:R0:W-:Y:S01]  /*39d0*/  STS [R33+0x20], R38 ;  /* 0x0000202621007388 */ /* 0x0001e20000000800 */
[----:B------:R-:W-:Y:S01]  /*39e0*/  IADD3 R50, PT, PT, R32, UR6, RZ ;  /* 0x0000000620327c10 */ /* 0x000fe2000fffe0ff */
[----:B------:R-:W-:Y:S01]  /*39f0*/  FADD R39, R99, R34 ;  /* 0x0000002263277221 */ /* 0x000fe20000000000 */
[----:B------:R-:W-:Y:S01]  /*3a00*/  FADD R34, R12, R35 ;  /* 0x000000230c227221 */ /* 0x000fe20000000000 */
[----:B------:R2:W-:Y:S01]  /*3a10*/  STS [R33+0x40], R40 ;  /* 0x0000402821007388 */ /* 0x0005e20000000800 */
[----:B-1----:R-:W-:Y:S01]  /*3a20*/  FADD R36, R8, R37 ;  /* 0x0000002508247221 */ /* 0x002fe20000000000 */
[----:B------:R-:W-:Y:S01]  /*3a30*/  FADD R42, R90, R43 ;  /* 0x0000002b5a2a7221 */ /* 0x000fe20000000000 */
[----:B------:R-:W-:-:S02]  /*3a40*/  FADD R35, R11, R34 ;  /* 0x000000220b237221 */ /* 0x000fc40000000000 */
[----:B------:R-:W-:Y:S01]  /*3a50*/  FADD R37, R7, R36 ;  /* 0x0000002407257221 */ /* 0x000fe20000000000 */
[----:B0-----:R-:W-:Y:S01]  /*3a60*/  FADD R38, R4, R39 ;  /* 0x0000002704267221 */ /* 0x001fe20000000000 */
[----:B------:R-:W-:Y:S01]  /*3a70*/  FADD R42, R91, R42 ;  /* 0x0000002a5b2a7221 */ /* 0x000fe20000000000 */
[----:B------:R-:W-:Y:S01]  /*3a80*/  FADD R34, R10, R35 ;  /* 0x000000230a227221 */ /* 0x000fe20000000000 */
[----:B------:R-:W-:Y:S01]  /*3a90*/  FADD R36, R6, R37 ;  /* 0x0000002506247221 */ /* 0x000fe20000000000 */
        /* <DEDUP_REMOVED lines=10> */
[----:B------:R0:W-:Y:S02]  /*3b40*/  STS [R33+0x60], R34 ;  /* 0x0000602221007388 */ /* 0x0001e40000000800 */
[----:B------:R-:W-:-:S02]  /*3b50*/  FADD R40, R89, R40 ;  /* 0x0000002859287221 */ /* 0x000fc40000000000 */
[----:B------:R0:W-:Y:S04]  /*3b60*/  STS [R33+0x80], R36 ;  /* 0x0000802421007388 */ /* 0x0001e80000000800 */
[----:B------:R0:W-:Y:S04]  /*3b70*/  STS [R33+0xa0], R38 ;  /* 0x0000a02621007388 */ /* 0x0001e80000000800 */
[----:B------:R0:W-:Y:S04]  /*3b80*/  STS [R33+0xc0], R40 ;  /* 0x0000c02821007388 */ /* 0x0001e80000000800 */
[----:B------:R0:W-:Y:S01]  /*3b90*/  STS [R33+0xe0], R42 ;  /* 0x0000e02a21007388 */ /* 0x0001e20000000800 */
[----:B------:R-:W-:Y:S06]  /*3ba0*/  BAR.SYNC.DEFER_BLOCKING 0x0 ;  /* 0x0000000000007b1d */ /* 0x000fec0000010000 */
[----:B------:R-:W-:Y:S05]  /*3bb0*/  @P1 BRA `(.L_x_3) ;  /* 0x0000000000541947 */ /* 0x000fea0003800000 */
[----:B0-----:R-:W0:Y:S04]  /*3bc0*/  LDS.128 R32, [R50] ;  /* 0x0000000032207984 */ /* 0x001e280000000c00 */
[----:B------:R-:W1:Y:S04]  /*3bd0*/  LDS.128 R36, [R50+0x20] ;  /* 0x0000200032247984 */ /* 0x000e680000000c00 */
[----:B------:R-:W2:Y:S04]  /*3be0*/  LDS.128 R40, [R50+0x10] ;  /* 0x0000100032287984 */ /* 0x000ea80000000c00 */
[----:B------:R-:W3:Y:S01]  /*3bf0*/  LDS.128 R44, [R50+0x30] ;  /* 0x00003000322c7984 */ /* 0x000ee20000000c00 */
[----:B0-----:R-:W-:Y:S01]  /*3c00*/  FADD R32, -R32, R116 ;  /* 0x0000007420207221 */ /* 0x001fe20000000100 */
[----:B-1----:R-:W-:-:S03]  /*3c10*/  FADD R36, -R36, R117 ;  /* 0x0000007524247221 */ /* 0x002fc60000000100 */
[----:B------:R-:W-:Y:S01]  /*3c20*/  FADD R33, -R33, R32 ;  /* 0x0000002021217221 */ /* 0x000fe20000000100 */
[----:B------:R-:W-:-:S03]  /*3c30*/  FADD R37, -R37, R36 ;  /* 0x0000002425257221 */ /* 0x000fc60000000100 */
[----:B------:R-:W-:Y:S01]  /*3c40*/  FADD R34, -R34, R33 ;  /* 0x0000002122227221 */ /* 0x000fe20000000100 */
[----:B------:R-:W-:-:S03]  /*3c50*/  FADD R38, -R38, R37 ;  /* 0x0000002526267221 */ /* 0x000fc60000000100 */
[----:B------:R-:W-:Y:S01]  /*3c60*/  FADD R35, -R35, R34 ;  /* 0x0000002223237221 */ /* 0x000fe20000000100 */
[----:B------:R-:W-:-:S03]  /*3c70*/  FADD R39, -R39, R38 ;  /* 0x0000002627277221 */ /* 0x000fc60000000100 */
[----:B--2---:R-:W-:Y:S01]  /*3c80*/  FADD R40, R35, -R40 ;  /* 0x8000002823287221 */ /* 0x004fe20000000000 */
[----:B---3--:R-:W-:-:S03]  /*3c90*/  FADD R44, -R44, R39 ;  /* 0x000000272c2c7221 */ /* 0x008fc60000000100 */
[----:B------:R-:W-:Y:S01]  /*3ca0*/  FADD R41, -R41, R40 ;  /* 0x0000002829297221 */ /* 0x000fe20000000100 */
[----:B------:R-:W-:-:S03]  /*3cb0*/  FADD R45, -R45, R44 ;  /* 0x0000002c2d2d7221 */ /* 0x000fc60000000100 */
[----:B------:R-:W-:Y:S01]  /*3cc0*/  FADD R42, -R42, R41 ;  /* 0x000000292a2a7221 */ /* 0x000fe20000000100 */
[----:B------:R-:W-:-:S03]  /*3cd0*/  FADD R32, -R46, R45 ;  /* 0x0000002d2e207221 */ /* 0x000fc60000000100 */
[----:B------:R-:W-:Y:S01]  /*3ce0*/  FADD R46, -R43, R42 ;  /* 0x0000002a2b2e7221 */ /* 0x000fe20000000100 */
[----:B------:R-:W-:Y:S01]  /*3cf0*/  FADD R47, -R47, R32 ;  /* 0x000000202f2f7221 */ /* 0x000fe20000000100 */
[----:B------:R-:W-:Y:S06]  /*3d00*/  BRA `(.L_x_4) ;  /* 0x0000000000507947 */ /* 0x000fec0003800000 */
.L_x_3:
[----:B0-----:R-:W0:Y:S04]  /*3d10*/  LDS.128 R32, [R50+0x800] ;  /* 0x0008000032207984 */ /* 0x001e280000000c00 */
        /* <DEDUP_REMOVED lines=18> */
[----:B------:R-:W-:-:S07]  /*3e40*/  FADD R47, -R47, R32 ;  /* 0x000000202f2f7221 */ /* 0x000fce0000000100 */
.L_x_4:
[----:B------:R-:W-:Y:S05]  /*3e50*/  BSYNC.RECONVERGENT B0 ;  /* 0x0000000000007941 */ /* 0x000fea0003800200 */
.L_x_2:
[----:B------:R-:W0:Y:S01]  /*3e60*/  I2F.U32.RP R34, UR8 ;  /* 0x0000000800227d06 */ /* 0x000e220008209000 */
[----:B------:R-:W-:Y:S01]  /*3e70*/  IADD3 R35, PT, PT, RZ, -UR8, RZ ;  /* 0x80000008ff237c10 */ /* 0x000fe2000fffe0ff */
[----:B------:R-:W-:Y:S01]  /*3e80*/  BAR.SYNC.DEFER_BLOCKING 0x0 ;  /* 0x0000000000007b1d */ /* 0x000fe20000010000 */
[----:B------:R-:W-:Y:S02]  /*3e90*/  ISETP.NE.U32.AND P3, PT, RZ, UR8, PT ;  /* 0x00000008ff007c0c */ /* 0x000fe4000bf65070 */
[----:B------:R-:W-:Y:S02]  /*3ea0*/  LOP3.LUT R114, R113, 0x3e, RZ, 0xc0, !PT ;  /* 0x0000003e71727812 */ /* 0x000fe400078ec0ff */
[----:B------:R-:W-:Y:S02]  /*3eb0*/  LEA R53, R49, UR6, 0x2 ;  /* 0x0000000631357c11 */ /* 0x000fe4000f8e10ff */
[----:B------:R-:W-:Y:S01]  /*3ec0*/  LEA R48, R48, UR6, 0x2 ;  /* 0x0000000630307c11 */ /* 0x000fe2000f8e10ff */
[----:B0-----:R-:W0:Y:S02]  /*3ed0*/  MUFU.RCP R34, R34 ;  /* 0x0000002200227308 */ /* 0x001e240000001000 */
[----:B0-----:R-:W-:-:S06]  /*3ee0*/  IADD3 R32, PT, PT, R34, 0xffffffe, RZ ;  /* 0x0ffffffe22207810 */ /* 0x001fcc0007ffe0ff */
[----:B------:R0:W1:Y:S02]  /*3ef0*/  F2I.FTZ.U32.TRUNC.NTZ R33, R32 ;  /* 0x0000002000217305 */ /* 0x000064000021f000 */
[----:B0-----:R-:W-:Y:S02]  /*3f00*/  HFMA2 R32, -RZ, RZ, 0, 0 ;  /* 0x00000000ff207431 */ /* 0x001fe400000001ff */
[----:B-1----:R-:W-:-:S04]  /*3f10*/  IMAD R35, R35, R33, RZ ;  /* 0x0000002123237224 */ /* 0x002fc800078e02ff */
[----:B------:R-:W-:-:S06]  /*3f20*/  IMAD.HI.U32 R33, R33, R35, R32 ;  /* 0x0000002321217227 */ /* 0x000fcc00078e0020 */
[----:B------:R-:W-:-:S05]  /*3f30*/  IMAD.HI.U32 R33, R33, R76, RZ ;  /* 0x0000004c21217227 */ /* 0x000fca00078e00ff */
[----:B------:R-:W-:-:S05]  /*3f40*/  IADD3 R35, PT, PT, -R33, RZ, RZ ;  /* 0x000000ff21237210 */ /* 0x000fca0007ffe1ff */
[----:B------:R-:W-:-:S05]  /*3f50*/  IMAD R35, R35, UR8, R76 ;  /* 0x0000000823237c24 */ /* 0x000fca000f8e024c */
[----:B------:R-:W-:-:S13]  /*3f60*/  ISETP.GE.U32.AND P1, PT, R35, UR8, PT ;  /* 0x0000000823007c0c */ /* 0x000fda000bf26070 */
[----:B------:R-:W-:Y:S02]  /*3f70*/  @P1 IADD3 R35, PT, PT, R35, -UR8, RZ ;  /* 0x8000000823231c10 */ /* 0x000fe4000fffe0ff */
[----:B------:R-:W-:Y:S02]  /*3f80*/  @P1 IADD3 R33, PT, PT, R33, 0x1, RZ ;  /* 0x0000000121211810 */ /* 0x000fe40007ffe0ff */
[----:B------:R-:W-:-:S13]  /*3f90*/  ISETP.GE.U32.AND P2, PT, R35, UR8, PT ;  /* 0x0000000823007c0c */ /* 0x000fda000bf46070 */
[----:B------:R-:W-:Y:S02]  /*3fa0*/  @P2 IADD3 R33, PT, PT, R33, 0x1, RZ ;  /* 0x0000000121212810 */ /* 0x000fe40007ffe0ff */
[----:B------:R-:W-:-:S05]  /*3fb0*/  @!P3 LOP3.LUT R33, RZ, UR8, RZ, 0x33, !PT ;  /* 0x00000008ff21bc12 */ /* 0x000fca000f8e33ff */
[----:B------:R-:W-:-:S05]  /*3fc0*/  IMAD R33, R33, -0x40, R114 ;  /* 0xffffffc021217824 */ /* 0x000fca00078e0272 */
[----:B------:R-:W-:-:S05]  /*3fd0*/  LEA R51, R33, UR6, 0x2 ;  /* 0x0000000621337c11 */ /* 0x000fca000f8e10ff */
[----:B------:R-:W-:Y:S01]  /*3fe0*/  STS.64 [R51+0x100], R46 ;  /* 0x0001002e33007388 */ /* 0x000fe20000000a00 */
[----:B------:R-:W-:Y:S06]  /*3ff0*/  BAR.SYNC.DEFER_BLOCKING 0x0 ;  /* 0x0000000000007b1d */ /* 0x000fec0000010000 */
[----:B------:R-:W0:Y:S04]  /*4000*/  LDS.128 R32, [R53] ;  /* 0x0000000035207984 */ /* 0x000e280000000c00 */
[----:B------:R-:W1:Y:S04]  /*4010*/  LDS.128 R36, [R48+0x100] ;  /* 0x0001000030247984 */ /* 0x000e680000000c00 */
[----:B------:R-:W2:Y:S01]  /*4020*/  LDS.128 R40, [R53+0x10] ;  /* 0x0000100035287984 */ /* 0x000ea20000000c00 */
[----:B0-----:R-:W-:-:S02]  /*4030*/  FSET.BF.GT.AND R44, |R32|, 9500, PT ;  /* 0x46147000202c780a */ /* 0x001fc40003804200 */
[----:B------:R-:W-:Y:S02]  /*4040*/  FSET.BF.GT.AND R45, |R33|, 9500, PT ;  /* 0x46147000212d780a */ /* 0x000fe40003804200 */
[----:B-1----:R-:W-:Y:S02]  /*4050*/  FSETP.GT.AND P1, PT, |R36|, 9500, PT ;  /* 0x461470002400780b */ /* 0x002fe40003f24200 */
[----:B------:R-:W-:Y:S02]  /*4060*/  FSETP.GT.AND P2, PT, |R37|, 9500, PT ;  /* 0x461470002500780b */ /* 0x000fe40003f44200 */
[C---:B------:R-:W-:Y:S02]  /*4070*/  FSEL R33, R44.reuse, RZ, P1 ;  /* 0x000000ff2c217208 */ /* 0x040fe40000800000 */
[----:B------:R-:W-:Y:S02]  /*4080*/  FSEL R32, R44, RZ, P2 ;  /* 0x000000ff2c207208 */ /* 0x000fe40001000000 */
[----:B------:R-:W-:Y:S01]  /*4090*/  FSET.BF.GT.AND R50, |R35|, 9500, PT ;  /* 0x461470002332780a */ /* 0x000fe20003804200 */
[----:B------:R-:W-:Y:S01]  /*40a0*/  FFMA R112, R36, R33, R112 ;  /* 0x0000002124707223 */ /* 0x000fe20000000070 */
[----:B--2---:R-:W-:Y:S01]  /*40b0*/  FSET.BF.GT.AND R40, |R40|, 9500, PT ;  /* 0x461470002828780a */ /* 0x004fe20003804200 */
[----:B------:R-:W-:Y:S01]  /*40c0*/  FFMA R109, R37, R32, R109 ;  /* 0x00000020256d7223 */ /* 0x000fe2000000006d */
[----:B------:R-:W-:-:S02]  /*40d0*/  FSEL R35, R45, RZ, P1 ;  /* 0x000000ff2d237208 */ /* 0x000fc40000800000 */
[----:B------:R-:W-:Y:S02]  /*40e0*/  FSEL R33, R50, RZ, P1 ;  /* 0x000000ff32217208 */ /* 0x000fe40000800000 */
[----:B------:R-:W-:Y:S01]  /*40f0*/  FSEL R32, R40, RZ, P1 ;  /* 0x000000ff28207208 */ /* 0x000fe20000800000 */
[C---:B------:R-:W-:Y:S01]  /*4100*/  FFMA R74, R36.reuse, R35, R74 ;  /* 0x00000023244a7223 */ /* 0x040fe2000000004a */
[----:B------:R-:W-:Y:S01]  /*4110*/  FSET.BF.GT.AND R41, |R41|, 9500, PT ;  /* 0x461470002929780a */ /* 0x000fe20003804200 */
[----:B------:R-:W-:Y:S01]  /*4120*/  FFMA R104, R36, R33, R104 ;  /* 0x0000002124687223 */ /* 0x000fe20000000068 */
[----:B------:R-:W-:Y:S01]  /*4130*/  FSET.BF.GT.AND R42, |R42|, 9500, PT ;  /* 0x461470002a2a780a */ /* 0x000fe20003804200 */
[----:B------:R-:W-:Y:S01]  /*4140*/  FFMA R95, R36, R32, R95 ;  /* 0x00000020245f7223 */ /* 0x000fe2000000005f */
[----:B------:R-:W-:Y:S02]  /*4150*/  FSET.BF.GT.AND R43, |R43|, 9500, PT ;  /* 0x461470002b2b780a */ /* 0x000fe40003804200 */
[----:B------:R-:W-:-:S02]  /*4160*/  FSET.BF.GT.AND R49, |R34|, 9500, PT ;  /* 0x461470002231780a */ /* 0x000fc40003804200 */
[----:B------:R-:W-:Y:S02]  /*4170*/  FSEL R34, R45, RZ, P2 ;  /* 0x000000ff2d227208 */ /* 0x000fe40001000000 */
[----:B------:R-:W-:Y:S02]  /*4180*/  FSEL R33, R41, RZ, P1 ;  /* 0x000000ff29217208 */ /* 0x000fe40000800000 */
[----:B------:R-:W-:Y:S01]  /*4190*/  FSEL R35, R42, RZ, P1 ;  /* 0x000000ff2a237208 */ /* 0x000fe20000800000 */
[----:B------:R-:W-:Y:S01]  /*41a0*/  FFMA R73, R37, R34, R73 ;  /* 0x0000002225497223 */ /* 0x000fe20000000049 */
[----:B------:R-:W-:Y:S01]  /*41b0*/  FSEL R32, R43, RZ, P1 ;  /* 0x000000ff2b207208 */ /* 0x000fe20000800000 */
[C---:B------:R-:W-:Y:S01]  /*41c0*/  FFMA R85, R36.reuse, R33, R85 ;  /* 0x0000002124557223 */ /* 0x040fe20000000055 */
[C---:B------:R-:W-:Y:S01]  /*41d0*/  FSEL R47, R49.reuse, RZ, P1 ;  /* 0x000000ff312f7208 */ /* 0x040fe20000800000 */
[C---:B------:R-:W-:Y:S01]  /*41e0*/  FFMA R84, R36.reuse, R35, R84 ;  /* 0x0000002324547223 */ /* 0x040fe20000000054 */
[----:B------:R-:W-:Y:S01]  /*41f0*/  FSEL R46, R49, RZ, P2 ;  /* 0x000000ff312e7208 */ /* 0x000fe20001000000 */
[----:B------:R-:W-:Y:S01]  /*4200*/  FFMA R83, R36, R32, R83 ;  /* 0x0000002024537223 */ /* 0x000fe20000000053 */
[----:B------:R-:W-:Y:S01]  /*4210*/  FSETP.GT.AND P3, PT, |R38|, 9500, PT ;  /* 0x461470002600780b */ /* 0x000fe20003f64200 */
[----:B------:R-:W0:Y:S01]  /*4220*/  LDS.128 R32, [R48+0x110] ;  /* 0x0001100030207984 */ /* 0x000e220000000c00 */
[----:B------:R-:W-:Y:S01]  /*4230*/  FFMA R66, R36, R47, R66 ;  /* 0x0000002f24427223 */ /* 0x000fe20000000042 */
[----:B------:R-:W-:Y:S01]  /*4240*/  FFMA R65, R37, R46, R65 ;  /* 0x0000002e25417223 */ /* 0x000fe20000000041 */
[----:B------:R-:W-:-:S02]  /*4250*/  FSEL R46, R50, RZ, P2 ;  /* 0x000000ff322e7208 */ /* 0x000fc40001000000 */
[----:B------:R-:W-:Y:S01]  /*4260*/  FSEL R47, R44, RZ, P3 ;  /* 0x000000ff2c2f7208 */ /* 0x000fe20001800000 */
[----:B------:R-:W-:Y:S01]  /*4270*/  BAR.SYNC.DEFER_BLOCKING 0x0 ;  /* 0x0000000000007b1d */ /* 0x000fe20000010000 */
[----:B------:R-:W-:Y:S01]  /*4280*/  FSETP.GT.AND P1, PT, |R39|, 9500, PT ;  /* 0x461470002700780b */ /* 0x000fe20003f24200 */
[----:B------:R-:W-:Y:S01]  /*4290*/  FFMA R103, R37, R46, R103 ;  /* 0x0000002e25677223 */ /* 0x000fe20000000067 */
[----:B------:R-:W-:Y:S01]  /*42a0*/  FSEL R51, R45, RZ, P3 ;  /* 0x000000ff2d337208 */ /* 0x000fe20001800000 */
[----:B------:R-:W-:Y:S01]  /*42b0*/  FFMA R108, R38, R47, R108 ;  /* 0x0000002f266c7223 */ /* 0x000fe2000000006c */
[----:B------:R-:W-:Y:S02]  /*42c0*/  FSEL R47, R49, RZ, P3 ;  /* 0x000000ff312f7208 */ /* 0x000fe40001800000 */
[----:B------:R-:W-:Y:S01]  /*42d0*/  FSEL R36, R44, RZ, P1 ;  /* 0x000000ff2c247208 */ /* 0x000fe20000800000 */
[C---:B------:R-:W-:Y:S01]  /*42e0*/  FFMA R72, R38.reuse, R51, R72 ;  /* 0x0000003326487223 */ /* 0x040fe20000000048 */
[----:B------:R-:W-:Y:S01]  /*42f0*/  FSEL R46, R45, RZ, P1 ;  /* 0x000000ff2d2e7208 */ /* 0x000fe20000800000 */
[----:B------:R-:W-:Y:S01]  /*4300*/  FFMA R62, R38, R47, R62 ;  /* 0x0000002f263e7223 */ /* 0x000fe2000000003e */
[----:B------:R-:W-:Y:S01]  /*4310*/  FSEL R47, R41, RZ, P2 ;  /* 0x000000ff292f7208 */ /* 0x000fe20001000000 */
[C---:B------:R-:W-:Y:S01]  /*4320*/  FFMA R107, R39.reuse, R36, R107 ;  /* 0x00000024276b7223 */ /* 0x040fe2000000006b */
[----:B------:R-:W-:Y:S01]  /*4330*/  FSEL R36, R40, RZ, P2 ;  /* 0x000000ff28247208 */ /* 0x000fe20001000000 */
[----:B------:R-:W-:Y:S01]  /*4340*/  FFMA R69, R39, R46, R69 ;  /* 0x0000002e27457223 */ /* 0x000fe20000000045 */
[----:B------:R-:W-:Y:S01]  /*4350*/  FSEL R46, R42, RZ, P2 ;  /* 0x000000ff2a2e7208 */ /* 0x000fe20001000000 */
[----:B------:R-:W-:Y:S01]  /*4360*/  FFMA R82, R37, R47, R82 ;  /* 0x0000002f25527223 */ /* 0x000fe20000000052 */
[----:B------:R-:W-:Y:S01]  /*4370*/  FSEL R51, R43, RZ, P2 ;  /* 0x000000ff2b337208 */ /* 0x000fe20001000000 */
[----:B------:R-:W-:Y:S01]  /*4380*/  FFMA R94, R37, R36, R94 ;  /* 0x00000024255e7223 */ /* 0x000fe2000000005e */
        /* <DEDUP_REMOVED lines=16> */
[----:B0-----:R-:W-:Y:S01]  /*4490*/  FSETP.GT.AND P2, PT, |R32|, 9500, PT ;  /* 0x461470002000780b */ /* 0x001fe20003f44200 */
[----:B------:R-:W-:Y:S01]  /*44a0*/  FFMA R13, R38, R46, R13 ;  /* 0x0000002e260d7223 */ /* 0x000fe2000000000d */
[----:B------:R-:W-:Y:S01]  /*44b0*/  FSEL R48, R49, RZ, P1 ;  /* 0x000000ff31307208 */ /* 0x000fe20000800000 */
[----:B------:R-:W-:Y:S01]  /*44c0*/  FFMA R12, R39, R47, R12 ;  /* 0x0000002f270c7223 */ /* 0x000fe2000000000c */
[----:B------:R-:W-:-:S02]  /*44d0*/  FSEL R36, R45, RZ, P2 ;  /* 0x000000ff2d247208 */ /* 0x000fc40001000000 */
        /* <DEDUP_REMOVED lines=12> */
[----:B------:R-:W-:Y:S01]  /*45a0*/  FSETP.GT.AND P1, PT, |R33|, 9500, PT ;  /* 0x461470002100780b */ /* 0x000fe20003f24200 */
[----:B------:R-:W-:Y:S01]  /*45b0*/  FFMA R7, R32, R36, R7 ;  /* 0x0000002420077223 */ /* 0x000fe20000000007 */
[----:B------:R-:W-:Y:S01]  /*45c0*/  FSEL R39, R50, RZ, P2 ;  /* 0x000000ff32277208 */ /* 0x000fe20001000000 */
[----:B------:R-:W-:Y:S01]  /*45d0*/  FFMA R6, R32, R37, R6 ;  /* 0x0000002520067223 */ /* 0x000fe20000000006 */
[----:B------:R-:W-:-:S02]  /*45e0*/  FSEL R47, R40, RZ, P2 ;  /* 0x000000ff282f7208 */ /* 0x000fc40001000000 */
[----:B------:R-:W-:Y:S01]  /*45f0*/  FSEL R36, R43, RZ, P2 ;  /* 0x000000ff2b247208 */ /* 0x000fe20001000000 */
[C---:B------:R-:W-:Y:S01]  /*4600*/  FFMA R100, R32.reuse, R39, R100 ;  /* 0x0000002720647223 */ /* 0x040fe20000000064 */
[----:B------:R-:W-:Y:S01]  /*4610*/  FSEL R37, R49, RZ, P1 ;  /* 0x000000ff31257208 */ /* 0x000fe20000800000 */
[----:B------:R-:W-:Y:S01]  /*4620*/  FFMA R8, R32, R47, R8 ;  /* 0x0000002f20087223 */ /* 0x000fe20000000008 */
[----:B------:R-:W-:Y:S01]  /*4630*/  FSEL R38, R44, RZ, P1 ;  /* 0x000000ff2c267208 */ /* 0x000fe20000800000 */
[----:B------:R-:W-:Y:S01]  /*4640*/  FFMA R5, R32, R36, R5 ;  /* 0x0000002420057223 */ /* 0x000fe20000000005 */
[----:B------:R-:W-:Y:S01]  /*4650*/  FSEL R46, R45, RZ, P1 ;  /* 0x000000ff2d2e7208 */ /* 0x000fe20000800000 */
[C---:B------:R-:W-:Y:S01]  /*4660*/  FFMA R64, R33.reuse, R37, R64 ;  /* 0x0000002521407223 */ /* 0x040fe20000000040 */
        /* <DEDUP_REMOVED lines=10> */
[----:B------:R-:W-:Y:S01]  /*4710*/  FSETP.GT.AND P2, PT, |R34|, 9500, PT ;  /* 0x461470002200780b */ /* 0x000fe20003f44200 */
[----:B------:R-:W-:Y:S01]  /*4720*/  FFMA R2, R33, R37, R2 ;  /* 0x0000002521027223 */ /* 0x000fe20000000002 */
[----:B------:R-:W-:Y:S01]  /*4730*/  FSETP.GT.AND P1, PT, |R35|, 9500, PT ;  /* 0x461470002300780b */ /* 0x000fe20003f24200 */
[----:B------:R-:W-:Y:S01]  /*4740*/  FFMA R0, R33, R39, R0 ;  /* 0x0000002721007223 */ /* 0x000fe20000000000 */
[----:B------:R-:W-:-:S02]  /*4750*/  FSEL R33, R45, RZ, P2 ;  /* 0x000000ff2d217208 */ /* 0x000fc40001000000 */
[----:B------:R-:W-:Y:S02]  /*4760*/  FSEL R32, R41, RZ, P2 ;  /* 0x000000ff29207208 */ /* 0x000fe40001000000 */
        /* <DEDUP_REMOVED lines=27> */
[----:B------:R-:W-:-:S02]  /*4920*/  FFMA R91, R35, R32, R91 ;  /* 0x00000020235b7223 */ /* 0x000fc4000000005b */
[C---:B------:R-:W-:Y:S02]  /*4930*/  FFMA R93, R35.reuse, R42, R93 ;  /* 0x0000002a235d7223 */ /* 0x040fe4000000005d */
[----:B------:R-:W-:-:S07]  /*4940*/  FFMA R96, R35, R43, R96 ;  /* 0x0000002b23607223 */ /* 0x000fce0000000060 */
.L_x_1:
[----:B-----5:R-:W-:Y:S01]  /*4950*/  FADD R32, RZ, R24 ;  /* 0x00000018ff207221 */ /* 0x020fe20000000000 */
[----:B------:R-:W-:Y:S01]  /*4960*/  USHF.L.U32 UR7, UR4, 0xb, URZ ;  /* 0x0000000b04077899 */ /* 0x000fe200080006ff */
[----:B------:R-:W-:Y:S02]  /*4970*/  ISETP.GE.AND P1, PT, R115, UR11, PT ;  /* 0x0000000b73007c0c */ /* 0x000fe4000bf26270 */
[----:B------:R-:W-:Y:S01]  /*4980*/  FADD R33, R25, R32 ;  /* 0x0000002019217221 */ /* 0x000fe20000000000 */
[----:B------:R-:W-:-:S03]  /*4990*/  ULOP3.LUT UR7, UR7, 0x800, URZ, 0xc0, !UPT ;  /* 0x0000080007077892 */ /* 0x000fc6000f8ec0ff */
[----:B------:R-:W-:Y:S01]  /*49a0*/  FADD R32, R26, R33 ;  /* 0x000000211a207221 */ /* 0x000fe20000000000 */
[----:B------:R-:W-:-:S03]  /*49b0*/  ULOP3.LUT UR10, UR7, 0x800, URZ, 0x3c, !UPT ;  /* 0x00000800070a7892 */ /* 0x000fc6000f8e3cff */
[----:B------:R-:W-:Y:S01]  /*49c0*/  FADD R33, R27, R32 ;  /* 0x000000201b217221 */ /* 0x000fe20000000000 */
[----:B------:R-:W-:-:S03]  /*49d0*/  UIADD3 UR9, UPT, UPT, UR6, UR10, URZ ;  /* 0x0000000a06097290 */ /* 0x000fc6000fffe0ff */
[----:B------:R-:W-:Y:S02]  /*49e0*/  FADD R32, R28, R33 ;  /* 0x000000211c207221 */ /* 0x000fe40000000000 */
[----:B------:R-:W-:Y:S02]  /*49f0*/  STS.128 [R79+UR10], R16 ;  /* 0x000000104f007988 */ /* 0x000fe40008000c0a */
[----:B------:R-:W-:Y:S01]  /*4a00*/  FADD R33, R29, R32 ;  /* 0x000000201d217221 */ /* 0x000fe20000000000 */
[----:B------:R-:W-:Y:S01]  /*4a10*/  FADD R32, RZ, R16 ;  /* 0x00000010ff207221 */ /* 0x000fe20000000000 */
[----:B------:R-:W-:Y:S02]  /*4a20*/  STS.128 [R79+UR10+0x10], R20 ;  /* 0x000010144f007988 */ /* 0x000fe40008000c0a */
[----:B------:R-:W-:Y:S01]  /*4a30*/  FADD R34, R30, R33 ;  /* 0x000000211e227221 */ /* 0x000fe20000000000 */
[----:B------:R-:W-:Y:S01]  /*4a40*/  FADD R33, R17, R32 ;  /* 0x0000002011217221 */ /* 0x000fe20000000000 */
[----:B------:R-:W-:Y:S02]  /*4a50*/  STS.128 [R79+UR10+0x1000], R24 ;  /* 0x001000184f007988 */ /* 0x000fe40008000c0a */
[----:B------:R-:W-:Y:S01]  /*4a60*/  FADD R34, R31, R34 ;  /* 0x000000221f227221 */ /* 0x000fe20000000000 */
[----:B------:R-:W-:Y:S01]  /*4a70*/  FADD R32, R18, R33 ;  /* 0x0000002112207221 */ /* 0x000fe20000000000 */
[----:B------:R-:W-:Y:S01]  /*4a80*/  STS.128 [R79+UR10+0x1010], R28 ;  /* 0x0010101c4f007988 */ /* 0x000fe20008000c0a */
[----:B------:R-:W-:-:S02]  /*4a90*/  USHF.L.U32 UR10, UR4, 0x9, URZ ;  /* 0x00000009040a7899 */ /* 0x000fc400080006ff */
[----:B------:R-:W-:Y:S01]  /*4aa0*/  FADD R33, R19, R32 ;  /* 0x0000002013217221 */ /* 0x000fe20000000000 */
[----:B------:R-:W0:Y:S01]  /*4ab0*/  SHFL.BFLY PT, R35, R34, 0x1, 0x1f ;  /* 0x0c201f0022237f89 */ /* 0x000e2200000e0000 */
[----:B------:R-:W-:Y:S02]  /*4ac0*/  UIADD3 UR4, UPT, UPT, UR4, 0x1, URZ ;  /* 0x0000000104047890 */ /* 0x000fe4000fffe0ff */
[----:B------:R-:W-:Y:S01]  /*4ad0*/  FADD R32, R20, R33 ;  /* 0x0000002114207221 */ /* 0x000fe20000000000 */
[----:B------:R-:W-:Y:S01]  /*4ae0*/  BAR.SYNC.DEFER_BLOCKING 0x0 ;  /* 0x0000000000007b1d */ /* 0x000fe20000010000 */
[----:B------:R-:W-:Y:S01]  /*4af0*/  MOV R57, UR10 ;  /* 0x0000000a00397c02 */ /* 0x000fe20008000f00 */
[----:B------:R-:W-:Y:S01]  /*4b00*/  UIADD3 UR10, UPT, UPT, UR9, 0x1000, URZ ;  /* 0x00001000090a7890 */ /* 0x000fe2000fffe0ff */
[----:B------:R-:W-:Y:S02]  /*4b10*/  FADD R33, R21, R32 ;  /* 0x0000002015217221 */ /* 0x000fe40000000000 */
[----:B------:R-:W-:-:S02]  /*4b20*/  LOP3.LUT R57, R57, 0x200, RZ, 0xc0, !PT ;  /* 0x0000020039397812 */ /* 0x000fc400078ec0ff */
[----:B------:R-:W-:Y:S02]  /*4b30*/  FADD R32, R22, R33 ;  /* 0x0000002116207221 */ /* 0x000fe40000000000 */
[----:B------:R-:W-:Y:S02]  /*4b40*/  @P0 LOP3.LUT R57, R57, 0x400, RZ, 0xfc, !PT ;  /* 0x0000040039390812 */ /* 0x000fe400078efcff */
[----:B------:R-:W-:Y:S02]  /*4b50*/  FADD R32, R23, R32 ;  /* 0x0000002017207221 */ /* 0x000fe40000000000 */
[----:B------:R-:W-:-:S03]  /*4b60*/  LOP3.LUT R122, R57, R114, RZ, 0xfc, !PT ;  /* 0x00000072397a7212 */ /* 0x000fc600078efcff */
[----:B------:R-:W1:Y:S01]  /*4b70*/  SHFL.BFLY PT, R33, R32, 0x1, 0x1f ;  /* 0x0c201f0020217f89 */ /* 0x000e6200000e0000 */
[----:B------:R-:W-:Y:S01]  /*4b80*/  LEA R122, R122, UR6, 0x2 ;  /* 0x000000067a7a7c11 */ /* 0x000fe2000f8e10ff */
[----:B0-----:R-:W-:Y:S02]  /*4b90*/  FADD R35, R34, R35 ;  /* 0x0000002322237221 */ /* 0x001fe40000000000 */
[----:B------:R-:W-:Y:S04]  /*4ba0*/  LDS.128 R40, [R52+UR9+0x1000] ;  /* 0x0010000934287984 */ /* 0x000fe80008000c00 */
[----:B------:R-:W0:Y:S04]  /*4bb0*/  SHFL.BFLY PT, R38, R35, 0x2, 0x1f ;  /* 0x0c401f0023267f89 */ /* 0x000e2800000e0000 */
[----:B------:R-:W-:Y:S01]  /*4bc0*/  LDS.128 R44, [R52+UR9+0x1010] ;  /* 0x00101009342c7984 */ /* 0x000fe20008000c00 */
[----:B-1----:R-:W-:-:S05]  /*4bd0*/  FADD R33, R32, R33 ;  /* 0x0000002120217221 */ /* 0x002fca0000000000 */
[----:B------:R-:W1:Y:S01]  /*4be0*/  SHFL.BFLY PT, R36, R33, 0x2, 0x1f ;  /* 0x0c401f0021247f89 */ /* 0x000e6200000e0000 */
[----:B0-----:R-:W-:-:S05]  /*4bf0*/  FADD R38, R35, R38 ;  /* 0x0000002623267221 */ /* 0x001fca0000000000 */
[----:B------:R-:W0:Y:S01]  /*4c00*/  SHFL.BFLY PT, R37, R38, 0x4, 0x1f ;  /* 0x0c801f0026257f89 */ /* 0x000e2200000e0000 */
[----:B-1----:R-:W-:-:S03]  /*4c10*/  FADD R53, R33, R36 ;  /* 0x0000002421357221 */ /* 0x002fc60000000000 */
[----:B------:R-:W-:Y:S04]  /*4c20*/  LDS.128 R32, [R78+UR9] ;  /* 0x000000094e207984 */ /* 0x000fe80008000c00 */
[----:B------:R-:W1:Y:S01]  /*4c30*/  SHFL.BFLY PT, R54, R53, 0x4, 0x1f ;  /* 0x0c801f0035367f89 */ /* 0x000e6200000e0000 */
[----:B0-----:R-:W-:-:S03]  /*4c40*/  FADD R55, R38, R37 ;  /* 0x0000002526377221 */ /* 0x001fc60000000000 */
[----:B------:R-:W-:Y:S01]  /*4c50*/  LDS.128 R36, [R78+UR9+0x10] ;  /* 0x000010094e247984 */ /* 0x000fe20008000c00 */
[-C--:B------:R-:W-:Y:S01]  /*4c60*/  FMUL R48, R16, R55.reuse ;  /* 0x0000003710307220 */ /* 0x080fe20000400000 */
[-C--:B------:R-:W-:Y:S01]  /*4c70*/  FMUL R49, R17, R55.reuse ;  /* 0x0000003711317220 */ /* 0x080fe20000400000 */
[-C--:B------:R-:W-:Y:S01]  /*4c80*/  FMUL R50, R18, R55.reuse ;  /* 0x0000003712327220 */ /* 0x080fe20000400000 */
[----:B------:R-:W-:-:S05]  /*4c90*/  FMUL R51, R19, R55 ;  /* 0x0000003713337220 */ /* 0x000fca0000400000 */
[----:B------:R0:W-:Y:S01]  /*4ca0*/  STS.128 [R79+UR7], R48 ;  /* 0x000000304f007988 */ /* 0x0001e20008000c07 */
[----:B-1----:R-:W-:-:S04]  /*4cb0*/  FADD R56, R53, R54 ;  /* 0x0000003635387221 */ /* 0x002fc80000000000 */
[-C--:B------:R-:W-:Y:S01]  /*4cc0*/  FMUL R52, R24, R56.reuse ;  /* 0x0000003818347220 */ /* 0x080fe20000400000 */
[-C--:B------:R-:W-:Y:S01]  /*4cd0*/  FMUL R53, R25, R56.reuse ;  /* 0x0000003819357220 */ /* 0x080fe20000400000 */
[-C--:B------:R-:W-:Y:S01]  /*4ce0*/  FMUL R54, R26, R56.reuse ;  /* 0x000000381a367220 */ /* 0x080fe20000400000 */
[-C--:B0-----:R-:W-:Y:S01]  /*4cf0*/  FMUL R48, R20, R55.reuse ;  /* 0x0000003714307220 */ /* 0x081fe20000400000 */
[-C--:B------:R-:W-:Y:S01]  /*4d00*/  FMUL R49, R21, R55.reuse ;  /* 0x0000003715317220 */ /* 0x080fe20000400000 */
[-C--:B------:R-:W-:Y:S01]  /*4d10*/  FMUL R50, R22, R55.reuse ;  /* 0x0000003716327220 */ /* 0x080fe20000400000 */
[----:B------:R-:W-:Y:S01]  /*4d20*/  FMUL R51, R23, R55 ;  /* 0x0000003717337220 */ /* 0x000fe20000400000 */
[----:B------:R-:W-:-:S04]  /*4d30*/  FMUL R55, R27, R56 ;  /* 0x000000381b377220 */ /* 0x000fc80000400000 */
[----:B------:R0:W-:Y:S04]  /*4d40*/  STS.128 [R79+UR7+0x10], R48 ;  /* 0x000010304f007988 */ /* 0x0001e80008000c07 */
[----:B------:R-:W-:Y:S01]  /*4d50*/  STS.128 [R79+UR7+0x1000], R52 ;  /* 0x001000344f007988 */ /* 0x000fe20008000c07 */
[-C--:B0-----:R-:W-:Y:S01]  /*4d60*/  FMUL R48, R28, R56.reuse ;  /* 0x000000381c307220 */ /* 0x081fe20000400000 */
[-C--:B------:R-:W-:Y:S01]  /*4d70*/  FMUL R49, R29, R56.reuse ;  /* 0x000000381d317220 */ /* 0x080fe20000400000 */
[-C--:B------:R-:W-:Y:S01]  /*4d80*/  FMUL R50, R30, R56.reuse ;  /* 0x000000381e327220 */ /* 0x080fe20000400000 */
[----:B------:R-:W-:-:S05]  /*4d90*/  FMUL R51, R31, R56 ;  /* 0x000000381f337220 */ /* 0x000fca0000400000 */
[----:B------:R-:W-:Y:S01]  /*4da0*/  STS.128 [R79+UR7+0x1010], R48 ;  /* 0x001010304f007988 */ /* 0x000fe20008000c07 */
[----:B------:R-:W-:Y:S01]  /*4db0*/  UMOV UR7, UR9 ;  /* 0x0000000900077c82 */ /* 0x000fe20008000000 */
[----:B------:R-:W-:Y:S06]  /*4dc0*/  BAR.SYNC.DEFER_BLOCKING 0x0 ;  /* 0x0000000000007b1d */ /* 0x000fec0000010000 */
[----:B------:R-:W0:Y:S04]  /*4dd0*/  LDS.64 R48, [R122] ;  /* 0x000000007a307984 */ /* 0x000e280000000a00 */
[----:B------:R-:W1:Y:S04]  /*4de0*/  LDS.64 R50, [R122+0x100] ;  /* 0x000100007a327984 */ /* 0x000e680000000a00 */
[----:B------:R-:W2:Y:S04]  /*4df0*/  LDS.64 R56, [R122+0x200] ;  /* 0x000200007a387984 */ /* 0x000ea80000000a00 */
[----:B------:R-:W3:Y:S01]  /*4e00*/  LDS.64 R54, [R122+0x300] ;  /* 0x000300007a367984 */ /* 0x000ee20000000a00 */
[----:B0-----:R-:W-:Y:S01]  /*4e10*/  FADD R53, R48, R116 ;  /* 0x0000007430357221 */ /* 0x001fe20000000000 */
[----:B------:R-:W-:-:S03]  /*4e20*/  FADD R48, R117, R49 ;  /* 0x0000003175307221 */ /* 0x000fc60000000000 */
[----:B-1----:R-:W-:Y:S01]  /*4e30*/  FADD R53, R53, R50 ;  /* 0x0000003235357221 */ /* 0x002fe20000000000 */
[----:B------:R-:W-:Y:S02]  /*4e40*/  FADD R116, R48, R51 ;  /* 0x0000003330747221 */ /* 0x000fe40000000000 */
[----:B------:R-:W-:Y:S01]  /*4e50*/  LDS.64 R50, [R122+0x500] ;  /* 0x000500007a327984 */ /* 0x000fe20000000a00 */
[----:B--2---:R-:W-:Y:S01]  /*4e60*/  FADD R117, R53, R56 ;  /* 0x0000003835757221 */ /* 0x004fe20000000000 */
[----:B------:R-:W-:Y:S02]  /*4e70*/  FADD R116, R116, R57 ;  /* 0x0000003974747221 */ /* 0x000fe40000000000 */
[----:B------:R-:W0:Y:S01]  /*4e80*/  LDS.64 R52, [R122+0x400] ;  /* 0x000400007a347984 */ /* 0x000e220000000a00 */
[----:B---3--:R-:W-:Y:S01]  /*4e90*/  FADD R117, R117, R54 ;  /* 0x0000003675757221 */ /* 0x008fe20000000000 */
[----:B------:R-:W-:Y:S02]  /*4ea0*/  FADD R116, R116, R55 ;  /* 0x0000003774747221 */ /* 0x000fe40000000000 */
[----:B------:R-:W1:Y:S04]  /*4eb0*/  LDS.64 R48, [R122+0x600] ;  /* 0x000600007a307984 */ /* 0x000e680000000a00 */
[----:B------:R-:W2:Y:S01]  /*4ec0*/  LDS.64 R56, [R122+0x700] ;  /* 0x000700007a387984 */ /* 0x000ea20000000a00 */
[----:B0-----:R-:W-:Y:S01]  /*4ed0*/  FADD R117, R117, R52 ;  /* 0x0000003475757221 */ /* 0x001fe20000000000 */
[----:B------:R-:W-:-:S03]  /*4ee0*/  FADD R116, R116, R53 ;  /* 0x0000003574747221 */ /* 0x000fc60000000000 */
[----:B------:R-:W-:Y:S01]  /*4ef0*/  FADD R117, R117, R50 ;  /* 0x0000003275757221 */ /* 0x000fe20000000000 */
[----:B------:R-:W-:-:S03]  /*4f00*/  FADD R116, R116, R51 ;  /* 0x0000003374747221 */ /* 0x000fc60000000000 */
[----:B-1----:R-:W-:Y:S01]  /*4f10*/  FADD R117, R117, R48 ;  /* 0x0000003075757221 */ /* 0x002fe20000000000 */
[----:B------:R-:W-:-:S03]  /*4f20*/  FADD R48, R116, R49 ;  /* 0x0000003174307221 */ /* 0x000fc60000000000 */
[----:B--2---:R-:W-:Y:S01]  /*4f30*/  FADD R116, R117, R56 ;  /* 0x0000003875747221 */ /* 0x004fe20000000000 */
[----:B------:R-:W-:Y:S01]  /*4f40*/  FADD R117, R48, R57 ;  /* 0x0000003930757221 */ /* 0x000fe20000000000 */
[----:B------:R-:W-:Y:S06]  /*4f50*/  BAR.SYNC.DEFER_BLOCKING 0x0 ;  /* 0x0000000000007b1d */ /* 0x000fec0000010000 */
[----:B------:R-:W-:Y:S05]  /*4f60*/  @!P1 BRA `(.L_x_5) ;  /* 0xffffffbc00ac9947 */ /* 0x000fea000383ffff */
.L_x_0:
[----:B------:R-:W0:Y:S01]  /*4f70*/  S2R R17, SR_CTAID.Y ;  /* 0x0000000000117919 */ /* 0x000e220000002600 */
[----:B------:R-:W1:Y:S01]  /*4f80*/  LDC R110, c[0x0][0x380] ;  /* 0x0000e000ff6e7b82 */ /* 0x000e620000000800 */
[----:B------:R-:W-:Y:S01]  /*4f90*/  LOP3.LUT R20, R113, 0x38, RZ, 0xc0, !PT ;  /* 0x0000003871147812 */ /* 0x000fe200078ec0ff */
[----:B------:R-:W2:Y:S01]  /*4fa0*/  LDCU.128 UR16, c[0x0][0x3a0] ;  /* 0x00007400ff1077ac */ /* 0x000ea20008000c00 */
[----:B------:R-:W3:Y:S01]  /*4fb0*/  S2R R18, SR_TID.X ;  /* 0x0000000000127919 */ /* 0x000ee20000002100 */
[----:B------:R-:W-:Y:S01]  /*4fc0*/  LOP3.LUT R77, R77, 0x18, RZ, 0xc0, !PT ;  /* 0x000000184d4d7812 */ /* 0x000fe200078ec0ff */
[----:B------:R-:W4:Y:S01]  /*4fd0*/  S2R R16, SR_CTAID.X ;  /* 0x0000000000107919 */ /* 0x000f220000002500 */
[----:B0-----:R-:W-:Y:S02]  /*4fe0*/  LEA R17, R17, R20, 0x6 ;  /* 0x0000001411117211 */ /* 0x001fe400078e30ff */
[----:B---3--:R-:W-:-:S03]  /*4ff0*/  LOP3.LUT R77, R77, 0x20, R18, 0xf8, !PT ;  /* 0x000000204d4d7812 */ /* 0x008fc600078ef812 */
[----:B-1----:R-:W-:Y:S01]  /*5000*/  IMAD R17, R17, R110, RZ ;  /* 0x0000006e11117224 */ /* 0x002fe200078e02ff */
[----:B----4-:R-:W-:-:S04]  /*5010*/  LEA R16, R16, R77, 0x6 ;  /* 0x0000004d10107211 */ /* 0x010fc800078e30ff */
[----:B------:R-:W-:-:S04]  /*5020*/  IADD3 R16, P0, PT, R16, R17, RZ ;  /* 0x0000001110107210 */ /* 0x000fc80007f1e0ff */
[----:B--2---:R-:W-:Y:S02]  /*5030*/  LEA R120, P1, R16, UR16, 0x2 ;  /* 0x0000001010787c11 */ /* 0x004fe4000f8210ff */
[----:B------:R-:W-:-:S04]  /*5040*/  LEA.HI.X.SX32 R17, R17, RZ, 0x1, P0 ;  /* 0x000000ff11117211 */ /* 0x000fc800000f0eff */
[----:B------:R-:W-:-:S05]  /*5050*/  LEA.HI.X R121, R16, UR17, R17, 0x2, P1 ;  /* 0x0000001110797c11 */ /* 0x000fca00088f1411 */
[----:B------:R-:W2:Y:S01]  /*5060*/  LDG.E.128 R16, desc[UR12][R120.64] ;  /* 0x0000000c78107981 */ /* 0x000ea2000c1e1d00 */
[----:B------:R-:W-:-:S03]  /*5070*/  IMAD.WIDE R116, R110, 0x4, R120 ;  /* 0x000000046e747825 */ /* 0x000fc600078e0278 */
[----:B------:R-:W3:Y:S01]  /*5080*/  LDG.E.128 R20, desc[UR12][R120.64+0x10] ;  /* 0x0000100c78147981 */ /* 0x000ee2000c1e1d00 */
[----:B------:R-:W-:-:S03]  /*5090*/  IMAD.WIDE R114, R110, 0x4, R116 ;  /* 0x000000046e727825 */ /* 0x000fc600078e0274 */
[----:B------:R-:W4:Y:S04]  /*50a0*/  LDG.E.128 R28, desc[UR12][R116.64+0x10] ;  /* 0x0000100c741c7981 */ /* 0x000f28000c1e1d00 */
[----:B------:R-:W5:Y:S04]  /*50b0*/  LDG.E.128 R24, desc[UR12][R116.64] ;  /* 0x0000000c74187981 */ /* 0x000f68000c1e1d00 */
[----:B------:R-:W5:Y:S04]  /*50c0*/  LDG.E.128 R32, desc[UR12][R114.64] ;  /* 0x0000000c72207981 */ /* 0x000f68000c1e1d00 */
[----:B------:R-:W5:Y:S01]  /*50d0*/  LDG.E.128 R76, desc[UR12][R114.64+0x10] ;  /* 0x0000100c724c7981 */ /* 0x000f62000c1e1d00 */
[----:B--2---:R-:W-:Y:S01]  /*50e0*/  FMUL R38, R17, UR19 ;  /* 0x0000001311267c20 */ /* 0x004fe20008400000 */
[----:B------:R-:W-:Y:S01]  /*50f0*/  FMUL R39, R18, UR19 ;  /* 0x0000001312277c20 */ /* 0x000fe20008400000 */
[----:B------:R-:W-:-:S02]  /*5100*/  FMUL R40, R19, UR19 ;  /* 0x0000001313287c20 */ /* 0x000fc40008400000 */
[----:B------:R-:W-:Y:S01]  /*5110*/  FFMA R17, R109, UR18, R38 ;  /* 0x000000126d117c23 */ /* 0x000fe20008000026 */
[----:B------:R-:W-:Y:S01]  /*5120*/  FFMA R18, R108, UR18, R39 ;  /* 0x000000126c127c23 */ /* 0x000fe20008000027 */
[----:B------:R-:W-:-:S04]  /*5130*/  IMAD.WIDE R108, R110, 0x4, R114 ;  /* 0x000000046e6c7825 */ /* 0x000fc800078e0272 */
[----:B---3--:R-:W-:Y:S01]  /*5140*/  FMUL R41, R20, UR19 ;  /* 0x0000001314297c20 */ /* 0x008fe20008400000 */
[----:B------:R-:W-:Y:S01]  /*5150*/  FFMA R19, R107, UR18, R40 ;  /* 0x000000126b137c23 */ /* 0x000fe20008000028 */
[----:B------:R-:W-:Y:S02]  /*5160*/  FMUL R37, R16, UR19 ;  /* 0x0000001310257c20 */ /* 0x000fe40008400000 */
[----:B------:R-:W-:Y:S01]  /*5170*/  FFMA R44, R106, UR18, R41 ;  /* 0x000000126a2c7c23 */ /* 0x000fe20008000029 */
[----:B------:R-:W-:-:S04]  /*5180*/  IMAD.WIDE R106, R110, 0x4, R108 ;  /* 0x000000046e6a7825 */ /* 0x000fc800078e026c */
[----:B------:R-:W-:Y:S01]  /*5190*/  FFMA R16, R112, UR18, R37 ;  /* 0x0000001270107c23 */ /* 0x000fe20008000025 */
[----:B------:R-:W-:Y:S01]  /*51a0*/  FMUL R22, R22, UR19 ;  /* 0x0000001316167c20 */ /* 0x000fe20008400000 */
[----:B------:R-:W-:Y:S01]  /*51b0*/  FMUL R47, R23, UR19 ;  /* 0x00000013172f7c20 */ /* 0x000fe20008400000 */
[----:B----4-:R-:W-:Y:S01]  /*51c0*/  FMUL R56, R28, UR19 ;  /* 0x000000131c387c20 */ /* 0x010fe20008400000 */
[----:B-----5:R-:W-:Y:S01]  /*51d0*/  FMUL R36, R27, UR19 ;  /* 0x000000131b247c20 */ /* 0x020fe20008400000 */
[----:B------:R-:W-:-:S04]  /*51e0*/  IMAD.WIDE R112, R110, 0x4, R106 ;  /* 0x000000046e707825 */ /* 0x000fc800078e026a */
[----:B------:R-:W-:Y:S01]  /*51f0*/  FMUL R23, R26, UR19 ;  /* 0x000000131a177c20 */ /* 0x000fe20008400000 */
[----:B------:R-:W-:Y:S01]  /*5200*/  FMUL R28, R29, UR19 ;  /* 0x000000131d1c7c20 */ /* 0x000fe20008400000 */
[----:B------:R-:W-:Y:S01]  /*5210*/  FMUL R20, R21, UR19 ;  /* 0x0000001315147c20 */ /* 0x000fe20008400000 */
[----:B------:R-:W-:Y:S01]  /*5220*/  FMUL R21, R24, UR19 ;  /* 0x0000001318157c20 */ /* 0x000fe20008400000 */
[----:B------:R-:W-:Y:S01]  /*5230*/  FMUL R42, R25, UR19 ;  /* 0x00000013192a7c20 */ /* 0x000fe20008400000 */
[----:B------:R-:W-:-:S04]  /*5240*/  IMAD.WIDE R118, R110, 0x4, R112 ;  /* 0x000000046e767825 */ /* 0x000fc800078e0270 */
[----:B------:R-:W-:Y:S01]  /*5250*/  FFMA R46, R71, UR18, R22 ;  /* 0x00000012472e7c23 */ /* 0x000fe20008000016 */
[----:B------:R-:W-:Y:S01]  /*5260*/  FMUL R29, R30, UR19 ;  /* 0x000000131e1d7c20 */ /* 0x000fe20008400000 */
[----:B------:R-:W-:Y:S01]  /*5270*/  FMUL R24, R31, UR19 ;  /* 0x000000131f187c20 */ /* 0x000fe20008400000 */
[----:B------:R-:W-:Y:S01]  /*5280*/  FMUL R27, R32, UR19 ;  /* 0x00000013201b7c20 */ /* 0x000fe20008400000 */
[----:B------:R-:W-:Y:S01]  /*5290*/  FMUL R26, R33, UR19 ;  /* 0x00000013211a7c20 */ /* 0x000fe20008400000 */
[----:B------:R-:W-:Y:S01]  /*52a0*/  FMUL R25, R34, UR19 ;  /* 0x0000001322197c20 */ /* 0x000fe20008400000 */
[----:B------:R-:W-:Y:S01]  /*52b0*/  FFMA R22, R72, UR18, R23 ;  /* 0x0000001248167c23 */ /* 0x000fe20008000017 */
[----:B------:R-:W-:Y:S01]  /*52c0*/  FFMA R57, R63, UR18, R28 ;  /* 0x000000123f397c23 */ /* 0x000fe2000800001c */
[----:B------:R-:W-:Y:S01]  /*52d0*/  FFMA R45, R75, UR18, R20 ;  /* 0x000000124b2d7c23 */ /* 0x000fe20008000014 */
[----:B------:R-:W-:Y:S01]  /*52e0*/  FFMA R23, R69, UR18, R36 ;  /* 0x0000001245177c23 */ /* 0x000fe20008000024 */
[----:B------:R-:W-:Y:S01]  /*52f0*/  FMUL R63, R76, UR19 ;  /* 0x000000134c3f7c20 */ /* 0x000fe20008400000 */
[----:B------:R-:W-:Y:S01]  /*5300*/  FMUL R51, R35, UR19 ;  /* 0x0000001323337c20 */ /* 0x000fe20008400000 */
[----:B------:R-:W-:Y:S01]  /*5310*/  FFMA R20, R74, UR18, R21 ;  /* 0x000000124a147c23 */ /* 0x000fe20008000015 */
[----:B------:R-:W-:Y:S01]  /*5320*/  FMUL R77, R77, UR19 ;  /* 0x000000134d4d7c20 */ /* 0x000fe20008400000 */
[----:B------:R-:W-:Y:S01]  /*5330*/  FMUL R69, R78, UR19 ;  /* 0x000000134e457c20 */ /* 0x000fe20008400000 */
[----:B------:R-:W2:Y:S01]  /*5340*/  LDG.E.128 R52, desc[UR12][R108.64] ;  /* 0x0000000c6c347981 */ /* 0x000ea2000c1e1d00 */
[----:B------:R-:W-:Y:S01]  /*5350*/  FFMA R21, R73, UR18, R42 ;  /* 0x0000001249157c23 */ /* 0x000fe2000800002a */
[----:B------:R-:W-:-:S04]  /*5360*/  IMAD.WIDE R110, R110, 0x4, R118 ;  /* 0x000000046e6e7825 */ /* 0x000fc800078e0276 */
[----:B------:R-:W-:Y:S01]  /*5370*/  FFMA R58, R58, UR18, R29 ;  /* 0x000000123a3a7c23 */ /* 0x000fe2000800001d */
[----:B------:R-:W3:Y:S01]  /*5380*/  LDG.E.128 R40, desc[UR12][R108.64+0x10] ;  /* 0x0000100c6c287981 */ /* 0x000ee2000c1e1d00 */
[----:B------:R-:W-:Y:S01]  /*5390*/  FFMA R59, R59, UR18, R24 ;  /* 0x000000123b3b7c23 */ /* 0x000fe20008000018 */
[----:B------:R-:W-:Y:S01]  /*53a0*/  FFMA R48, R66, UR18, R27 ;  /* 0x0000001242307c23 */ /* 0x000fe2000800001b */
[----:B------:R-:W-:Y:S01]  /*53b0*/  FFMA R49, R65, UR18, R26 ;  /* 0x0000001241317c23 */ /* 0x000fe2000800001a */
[----:B------:R-:W4:Y:S01]  /*53c0*/  LDG.E.128 R36, desc[UR12][R106.64] ;  /* 0x0000000c6a247981 */ /* 0x000f22000c1e1d00 */
[----:B------:R-:W-:Y:S01]  /*53d0*/  FFMA R50, R62, UR18, R25 ;  /* 0x000000123e327c23 */ /* 0x000fe20008000019 */
[----:B------:R-:W-:Y:S01]  /*53e0*/  FFMA R56, R67, UR18, R56 ;  /* 0x0000001243387c23 */ /* 0x000fe20008000038 */
[----:B------:R-:W-:Y:S01]  /*53f0*/  FFMA R51, R61, UR18, R51 ;  /* 0x000000123d337c23 */ /* 0x000fe20008000033 */
[----:B------:R-:W5:Y:S01]  /*5400*/  LDG.E.128 R32, desc[UR12][R106.64+0x10] ;  /* 0x0000100c6a207981 */ /* 0x000f62000c1e1d00 */
[----:B------:R-:W-:Y:S01]  /*5410*/  FFMA R76, R60, UR18, R63 ;  /* 0x000000123c4c7c23 */ /* 0x000fe2000800003f */
[----:B------:R-:W-:Y:S01]  /*5420*/  FFMA R77, R64, UR18, R77 ;  /* 0x00000012404d7c23 */ /* 0x000fe2000800004d */
[----:B------:R-:W-:Y:S01]  /*5430*/  FFMA R47, R70, UR18, R47 ;  /* 0x00000012462f7c23 */ /* 0x000fe2000800002f */
[----:B------:R-:W5:Y:S01]  /*5440*/  LDG.E.128 R28, desc[UR12][R112.64] ;  /* 0x0000000c701c7981 */ /* 0x000f62000c1e1d00 */
[----:B------:R-:W-:-:S03]  /*5450*/  FFMA R78, R68, UR18, R69 ;  /* 0x00000012444e7c23 */ /* 0x000fc60008000045 */
[----:B------:R-:W5:Y:S04]  /*5460*/  LDG.E.128 R24, desc[UR12][R112.64+0x10] ;  /* 0x0000100c70187981 */ /* 0x000f68000c1e1d00 */
[----:B------:R-:W5:Y:S04]  /*5470*/  LDG.E.128 R60, desc[UR12][R118.64] ;  /* 0x0000000c763c7981 */ /* 0x000f68000c1e1d00 */
[----:B------:R-:W5:Y:S04]  /*5480*/  LDG.E.128 R64, desc[UR12][R118.64+0x10] ;  /* 0x0000100c76407981 */ /* 0x000f68000c1e1d00 */
[----:B------:R-:W5:Y:S04]  /*5490*/  LDG.E.128 R68, desc[UR12][R110.64] ;  /* 0x0000000c6e447981 */ /* 0x000f68000c1e1d00 */
[----:B------:R-:W5:Y:S01]  /*54a0*/  LDG.E.128 R72, desc[UR12][R110.64+0x10] ;  /* 0x0000100c6e487981 */ /* 0x000f62000c1e1d00 */
[----:B------:R-:W-:-:S03]  /*54b0*/  FMUL R79, R79, UR19 ;  /* 0x000000134f4f7c20 */ /* 0x000fc60008400000 */
[----:B------:R2:W-:Y:S01]  /*54c0*/  STG.E.128 desc[UR12][R120.64], R16 ;  /* 0x0000001078007986 */ /* 0x0005e2000c101d0c */
[----:B------:R-:W-:-:S03]  /*54d0*/  FFMA R79, R105, UR18, R79 ;  /* 0x00000012694f7c23 */ /* 0x000fc6000800004f */
[----:B------:R0:W-:Y:S04]  /*54e0*/  STG.E.128 desc[UR12][R120.64+0x10], R44 ;  /* 0x0000102c78007986 */ /* 0x0001e8000c101d0c */
[----:B------:R1:W-:Y:S04]  /*54f0*/  STG.E.128 desc[UR12][R116.64], R20 ;  /* 0x0000001474007986 */ /* 0x0003e8000c101d0c */
[----:B------:R-:W-:Y:S04]  /*5500*/  STG.E.128 desc[UR12][R116.64+0x10], R56 ;  /* 0x0000103874007986 */ /* 0x000fe8000c101d0c */
[----:B------:R-:W-:Y:S04]  /*5510*/  STG.E.128 desc[UR12][R114.64], R48 ;  /* 0x0000003072007986 */ /* 0x000fe8000c101d0c */
[----:B------:R-:W-:Y:S01]  /*5520*/  STG.E.128 desc[UR12][R114.64+0x10], R76 ;  /* 0x0000104c72007986 */ /* 0x000fe2000c101d0c */
[----:B--2---:R-:W-:Y:S01]  /*5530*/  FMUL R16, R52, UR19 ;  /* 0x0000001334107c20 */ /* 0x004fe20008400000 */
[----:B------:R-:W-:Y:S01]  /*5540*/  FMUL R17, R53, UR19 ;  /* 0x0000001335117c20 */ /* 0x000fe20008400000 */
[----:B------:R-:W-:Y:S01]  /*5550*/  FMUL R18, R54, UR19 ;  /* 0x0000001336127c20 */ /* 0x000fe20008400000 */
[----:B------:R-:W-:Y:S01]  /*5560*/  FMUL R19, R55, UR19 ;  /* 0x0000001337137c20 */ /* 0x000fe20008400000 */
[----:B---3--:R-:W-:Y:S01]  /*5570*/  FMUL R55, R40, UR19 ;  /* 0x0000001328377c20 */ /* 0x008fe20008400000 */
[----:B------:R-:W-:Y:S01]  /*5580*/  FMUL R54, R41, UR19 ;  /* 0x0000001329367c20 */ /* 0x000fe20008400000 */
[----:B------:R-:W-:Y:S01]  /*5590*/  FMUL R53, R42, UR19 ;  /* 0x000000132a357c20 */ /* 0x000fe20008400000 */
[----:B------:R-:W-:Y:S01]  /*55a0*/  FMUL R52, R43, UR19 ;  /* 0x000000132b347c20 */ /* 0x000fe20008400000 */
[----:B----4-:R-:W-:Y:S01]  /*55b0*/  FMUL R36, R36, UR19 ;  /* 0x0000001324247c20 */ /* 0x010fe20008400000 */
[----:B------:R-:W-:Y:S01]  /*55c0*/  FMUL R37, R37, UR19 ;  /* 0x0000001325257c20 */ /* 0x000fe20008400000 */
[----:B------:R-:W-:Y:S01]  /*55d0*/  FMUL R38, R38, UR19 ;  /* 0x0000001326267c20 */ /* 0x000fe20008400000 */
[----:B------:R-:W-:Y:S01]  /*55e0*/  FMUL R39, R39, UR19 ;  /* 0x0000001327277c20 */ /* 0x000fe20008400000 */
[----:B-----5:R-:W-:Y:S01]  /*55f0*/  FMUL R32, R32, UR19 ;  /* 0x0000001320207c20 */ /* 0x020fe20008400000 */
[----:B------:R-:W-:Y:S01]  /*5600*/  FMUL R33, R33, UR19 ;  /* 0x0000001321217c20 */ /* 0x000fe20008400000 */
[----:B------:R-:W-:Y:S01]  /*5610*/  FMUL R34, R34, UR19 ;  /* 0x0000001322227c20 */ /* 0x000fe20008400000 */
[----:B------:R-:W-:Y:S01]  /*5620*/  FMUL R35, R35, UR19 ;  /* 0x0000001323237c20 */ /* 0x000fe20008400000 */
[----:B------:R-:W-:Y:S01]  /*5630*/  FMUL R40, R28, UR19 ;  /* 0x000000131c287c20 */ /* 0x000fe20008400000 */
[----:B------:R-:W-:Y:S01]  /*5640*/  FMUL R41, R29, UR19 ;  /* 0x000000131d297c20 */ /* 0x000fe20008400000 */
[----:B------:R-:W-:Y:S01]  /*5650*/  FMUL R42, R30, UR19 ;  /* 0x000000131e2a7c20 */ /* 0x000fe20008400000 */
[----:B------:R-:W-:Y:S01]  /*5660*/  FMUL R43, R31, UR19 ;  /* 0x000000131f2b7c20 */ /* 0x000fe20008400000 */
[----:B0-----:R-:W-:Y:S01]  /*5670*/  FMUL R44, R24, UR19 ;  /* 0x00000013182c7c20 */ /* 0x001fe20008400000 */
[----:B------:R-:W-:Y:S01]  /*5680*/  FMUL R45, R25, UR19 ;  /* 0x00000013192d7c20 */ /* 0x000fe20008400000 */
        /* <DEDUP_REMOVED lines=22> */
[----:B-1----:R-:W-:Y:S01]  /*57f0*/  FFMA R20, R100, UR18, R55 ;  /* 0x0000001264147c23 */ /* 0x002fe20008000037 */
[----:B------:R-:W-:Y:S01]  /*5800*/  FFMA R21, R99, UR18, R54 ;  /* 0x0000001263157c23 */ /* 0x000fe20008000036 */
        /* <DEDUP_REMOVED lines=34> */
[----:B------:R-:W-:Y:S04]  /*5a30*/  STG.E.128 desc[UR12][R108.64], R16 ;  /* 0x000000106c007986 */ /* 0x000fe8000c101d0c */
        /* <DEDUP_REMOVED lines=8> */
[----:B------:R-:W-:Y:S01]  /*5ac0*/  STG.E.128 desc[UR12][R110.64+0x10], R72 ;  /* 0x000010486e007986 */ /* 0x000fe2000c101d0c */
[----:B------:R-:W-:Y:S05]  /*5ad0*/  EXIT ;  /* 0x000000000000794d */ /* 0x000fea0003800000 */
        .weak           $__internal_0_$__cuda_sm20_div_u16
        .type           $__internal_0_$__cuda_sm20_div_u16,@function
        .size           $__internal_0_$__cuda_sm20_div_u16,(.L_x_7 - $__internal_0_$__cuda_sm20_div_u16)
$__internal_0_$__cuda_sm20_div_u16:
[----:B------:R-:W0:Y:S01]  /*5ae0*/  I2F.U16 R2, R10 ;  /* 0x0000000a00027306 */ /* 0x000e220000101000 */
[----:B------:R-:W-:Y:S02]  /*5af0*/  MOV R3, 0x4b800000 ;  /* 0x4b80000000037802 */ /* 0x000fe40000000f00 */
[C---:B0-----:R-:W-:Y:S02]  /*5b00*/  FSETP.GEU.AND P1, PT, |R2|.reuse, 1.175494350822287508e-38, PT ;  /* 0x008000000200780b */ /* 0x041fe40003f2e200 */
[----:B------:R-:W-:Y:S02]  /*5b10*/  FSETP.GT.AND P0, PT, |R2|, 8.50705917302346158658e+37, PT ;  /* 0x7e8000000200780b */ /* 0x000fe40003f04200 */
[----:B------:R-:W-:-:S04]  /*5b20*/  FSEL R3, R3, 1, !P1 ;  /* 0x3f80000003037808 */ /* 0x000fc80004800000 */
[----:B------:R-:W-:Y:S02]  /*5b30*/  FSEL R3, R3, 0.25, !P0 ;  /* 0x3e80000003037808 */ /* 0x000fe40004000000 */
[----:B------:R-:W-:-:S03]  /*5b40*/  ISETP.NE.U32.AND P0, PT, R10, RZ, PT ;  /* 0x000000ff0a00720c */ /* 0x000fc60003f05070 */
[----:B------:R-:W-:Y:S02]  /*5b50*/  FMUL R5, R2, R3 ;  /* 0x0000000302057220 */ /* 0x000fe40000400000 */
[----:B------:R-:W-:Y:S08]  /*5b60*/  I2F.U16.RZ R2, R8 ;  /* 0x0000000800027306 */ /* 0x000ff0000010d000 */
[----:B------:R-:W0:Y:S02]  /*5b70*/  MUFU.RCP R6, R5 ;  /* 0x0000000500067308 */ /* 0x000e240000001000 */
[----:B0-----:R-:W-:-:S05]  /*5b80*/  FMUL R6, R3, R6 ;  /* 0x0000000603067220 */ /* 0x001fca0000400000 */
[----:B------:R-:W-:-:S05]  /*5b90*/  IADD3 R3, PT, PT, R6, 0x2, RZ ;  /* 0x0000000206037810 */ /* 0x000fca0007ffe0ff */
[----:B------:R-:W-:Y:S01]  /*5ba0*/  FMUL.RZ R6, R2, R3 ;  /* 0x0000000302067220 */ /* 0x000fe2000040c000 */
[----:B------:R-:W-:Y:S01]  /*5bb0*/  HFMA2 R3, -RZ, RZ, 0, 0 ;  /* 0x00000000ff037431 */ /* 0x000fe200000001ff */
[----:B------:R-:W-:-:S04]  /*5bc0*/  MOV R2, R11 ;  /* 0x0000000b00027202 */ /* 0x000fc80000000f00 */
[----:B------:R-:W0:Y:S02]  /*5bd0*/  F2I.U32.TRUNC.NTZ R6, R6 ;  /* 0x0000000600067305 */ /* 0x000e24000020f000 */
[----:B0-----:R-:W-:Y:S02]  /*5be0*/  LOP3.LUT R10, R6, 0xffff, RZ, 0xc0, !PT ;  /* 0x0000ffff060a7812 */ /* 0x001fe400078ec0ff */
[----:B------:R-:W-:Y:S01]  /*5bf0*/  @!P0 MOV R10, 0xffffffff ;  /* 0xffffffff000a8802 */ /* 0x000fe20000000f00 */
[----:B------:R-:W-:Y:S06]  /*5c00*/  RET.REL.NODEC R2 `(_Z14ft_sgemm_largeiiiPfS_S_ff) ;  /* 0xffffffa002fc7950 */ /* 0x000fec0003c3ffff */
.L_x_6:
[----:B------:R-:W-:-:S00]  /*5c10*/  BRA `(.L_x_6) ;  /* 0xfffffffc00fc7947 */ /* 0x000fc0000383ffff */
[----:B------:R-:W-:-:S00]  /*5c20*/  NOP ;  /* 0x0000000000007918 */ /* 0x000fc00000000000 */
        /* <DEDUP_REMOVED lines=13> */
.L_x_7:


//--------------------- .nv.shared._Z14ft_sgemm_largeiiiPfS_S_ff --------------------------
	.section	.nv.shared._Z14ft_sgemm_largeiiiPfS_S_ff,"aw",@nobits
	.sectionflags	@""
	.align	4
.nv.shared._Z14ft_sgemm_largeiiiPfS_S_ff:
	.zero		9216


//--------------------- .nv.shared.reserved.0     --------------------------
	.section	.nv.shared.reserved.0,"aw",@nobits
	.weak		__nv_reservedSMEM_offset_0_alias
	.size		__nv_reservedSMEM_offset_0_alias, 0, 64
	.other		__nv_reservedSMEM_offset_0_alias,@"STO_CUDA_RESERVED_SHARED STV_DEFAULT"
__nv_reservedSMEM_offset_0_alias:
	.zero		0
	.zero		64


//--------------------- .nv.constant0._Z14ft_sgemm_largeiiiPfS_S_ff --------------------------
	.section	.nv.constant0._Z14ft_sgemm_largeiiiPfS_S_ff,"a",@progbits
	.sectionflags	@""
	.align	4
.nv.constant0._Z14ft_sgemm_largeiiiPfS_S_ff:
	.zero		944


//--------------------- SYMBOLS --------------------------

	.type		.nv.reservedSmem.offset0,@object
	.size		.nv.reservedSmem.offset0,0x4
	.type		.nv.reservedSmem.cap,@object
	.size		.nv.reservedSmem.cap,0x4
